	.headerflags	@"EF_CUDA_TEXMODE_UNIFIED EF_CUDA_64BIT_ADDRESS EF_CUDA_SM86 EF_CUDA_VIRTUAL_SM(EF_CUDA_SM86)"
	.elftype	@"ET_EXEC"


//--------------------- .nv.info                  --------------------------
	.section	.nv.info,"",@"SHT_CUDA_INFO"
	.align	4


	//----- nvinfo : EIATTR_REGCOUNT
	.align		4
        /*0000*/ 	.byte	0x04, 0x2f
        /*0002*/ 	.short	(.L_2 - .L_1)
	.align		4
.L_1:
        /*0004*/ 	.word	index@(triton_red_fused__to_copy_add_amax_amin_clamp_mul_native_layer_norm_reciprocal_10)
        /*0008*/ 	.word	0x00000080


	//----- nvinfo : EIATTR_MIN_STACK_SIZE
	.align		4
.L_2:
        /*000c*/ 	.byte	0x04, 0x12
        /*000e*/ 	.short	(.L_4 - .L_3)
	.align		4
.L_3:
        /*0010*/ 	.word	index@(triton_red_fused__to_copy_add_amax_amin_clamp_mul_native_layer_norm_reciprocal_10)
        /*0014*/ 	.word	0x00000000


	//----- nvinfo : EIATTR_FRAME_SIZE
	.align		4
.L_4:
        /*0018*/ 	.byte	0x04, 0x11
        /*001a*/ 	.short	(.L_6 - .L_5)
	.align		4
.L_5:
        /*001c*/ 	.word	index@(triton_red_fused__to_copy_add_amax_amin_clamp_mul_native_layer_norm_reciprocal_10)
        /*0020*/ 	.word	0x00000000


	//----- nvinfo : EIATTR_MIN_STACK_SIZE
	.align		4
.L_6:
        /*0024*/ 	.byte	0x04, 0x12
        /*0026*/ 	.short	(.L_8 - .L_7)
	.align		4
.L_7:
        /*0028*/ 	.word	index@(triton_red_fused__to_copy_add_amax_amin_clamp_mul_native_layer_norm_reciprocal_10)
        /*002c*/ 	.word	0x00000000
.L_8:


//--------------------- .nv.info.triton_red_fused__to_copy_add_amax_amin_clamp_mul_native_layer_norm_reciprocal_10 --------------------------
	.section	.nv.info.triton_red_fused__to_copy_add_amax_amin_clamp_mul_native_layer_norm_reciprocal_10,"",@"SHT_CUDA_INFO"
	.sectionflags	@""
	.align	4


	//----- nvinfo : EIATTR_CUDA_API_VERSION
	.align		4
        /*0000*/ 	.byte	0x04, 0x37
        /*0002*/ 	.short	(.L_10 - .L_9)
.L_9:
        /*0004*/ 	.word	0x0000007c


	//----- nvinfo : EIATTR_SW2861232_WAR
	.align		4
.L_10:
        /*0008*/ 	.byte	0x01, 0x35
	.zero		2


	//----- nvinfo : EIATTR_PARAM_CBANK
	.align		4
        /*000c*/ 	.byte	0x04, 0x0a
        /*000e*/ 	.short	(.L_12 - .L_11)
	.align		4
.L_11:
        /*0010*/ 	.word	index@(.nv.constant0.triton_red_fused__to_copy_add_amax_amin_clamp_mul_native_layer_norm_reciprocal_10)
        /*0014*/ 	.short	0x0160
        /*0016*/ 	.short	0x0078


	//----- nvinfo : EIATTR_CBANK_PARAM_SIZE
	.align		4
.L_12:
        /*0018*/ 	.byte	0x03, 0x19
        /*001a*/ 	.short	0x0078


	//----- nvinfo : EIATTR_KPARAM_INFO
	.align		4
        /*001c*/ 	.byte	0x04, 0x17
        /*001e*/ 	.short	(.L_14 - .L_13)
.L_13:
        /*0020*/ 	.word	0x00000000
        /*0024*/ 	.short	0x000f
        /*0026*/ 	.short	0x0070
        /*0028*/ 	.byte	0x00, 0xf4, 0x21, 0x00


	//----- nvinfo : EIATTR_KPARAM_INFO
	.align		4
.L_14:
        /*002c*/ 	.byte	0x04, 0x17
        /*002e*/ 	.short	(.L_16 - .L_15)
.L_15:
        /*0030*/ 	.word	0x00000000
        /*0034*/ 	.short	0x000e
        /*0036*/ 	.short	0x006c
        /*0038*/ 	.byte	0x00, 0xf0, 0x11, 0x00


	//----- nvinfo : EIATTR_KPARAM_INFO
	.align		4
.L_16:
        /*003c*/ 	.byte	0x04, 0x17
        /*003e*/ 	.short	(.L_18 - .L_17)
.L_17:
        /*0040*/ 	.word	0x00000000
        /*0044*/ 	.short	0x000d
        /*0046*/ 	.short	0x0068
        /*0048*/ 	.byte	0x00, 0xf0, 0x11, 0x00


	//----- nvinfo : EIATTR_KPARAM_INFO
	.align		4
.L_18:
        /*004c*/ 	.byte	0x04, 0x17
        /*004e*/ 	.short	(.L_20 - .L_19)
.L_19:
        /*0050*/ 	.word	0x00000000
        /*0054*/ 	.short	0x000c
        /*0056*/ 	.short	0x0060
        /*0058*/ 	.byte	0x00, 0xf4, 0x21, 0x00


	//----- nvinfo : EIATTR_KPARAM_INFO
	.align		4
.L_20:
        /*005c*/ 	.byte	0x04, 0x17
        /*005e*/ 	.short	(.L_22 - .L_21)
.L_21:
        /*0060*/ 	.word	0x00000000
        /*0064*/ 	.short	0x000b
        /*0066*/ 	.short	0x0058
        /*0068*/ 	.byte	0x00, 0xf4, 0x21, 0x00


	//----- nvinfo : EIATTR_KPARAM_INFO
	.align		4
.L_22:
        /*006c*/ 	.byte	0x04, 0x17
        /*006e*/ 	.short	(.L_24 - .L_23)
.L_23:
        /*0070*/ 	.word	0x00000000
        /*0074*/ 	.short	0x000a
        /*0076*/ 	.short	0x0050
        /*0078*/ 	.byte	0x00, 0xf4, 0x21, 0x00


	//----- nvinfo : EIATTR_KPARAM_INFO
	.align		4
.L_24:
        /*007c*/ 	.byte	0x04, 0x17
        /*007e*/ 	.short	(.L_26 - .L_25)
.L_25:
        /*0080*/ 	.word	0x00000000
        /*0084*/ 	.short	0x0009
        /*0086*/ 	.short	0x0048
        /*0088*/ 	.byte	0x00, 0xf4, 0x21, 0x00


	//----- nvinfo : EIATTR_KPARAM_INFO
	.align		4
.L_26:
        /*008c*/ 	.byte	0x04, 0x17
        /*008e*/ 	.short	(.L_28 - .L_27)
.L_27:
        /*0090*/ 	.word	0x00000000
        /*0094*/ 	.short	0x0008
        /*0096*/ 	.short	0x0040
        /*0098*/ 	.byte	0x00, 0xf4, 0x21, 0x00


	//----- nvinfo : EIATTR_KPARAM_INFO
	.align		4
.L_28:
        /*009c*/ 	.byte	0x04, 0x17
        /*009e*/ 	.short	(.L_30 - .L_29)
.L_29:
        /*00a0*/ 	.word	0x00000000
        /*00a4*/ 	.short	0x0007
        /*00a6*/ 	.short	0x0038
        /*00a8*/ 	.byte	0x00, 0xf4, 0x21, 0x00


	//----- nvinfo : EIATTR_KPARAM_INFO
	.align		4
.L_30:
        /*00ac*/ 	.byte	0x04, 0x17
        /*00ae*/ 	.short	(.L_32 - .L_31)
.L_31:
        /*00b0*/ 	.word	0x00000000
        /*00b4*/ 	.short	0x0006
        /*00b6*/ 	.short	0x0030
        /*00b8*/ 	.byte	0x00, 0xf4, 0x21, 0x00


	//----- nvinfo : EIATTR_KPARAM_INFO
	.align		4
.L_32:
        /*00bc*/ 	.byte	0x04, 0x17
        /*00be*/ 	.short	(.L_34 - .L_33)
.L_33:
        /*00c0*/ 	.word	0x00000000
        /*00c4*/ 	.short	0x0005
        /*00c6*/ 	.short	0x0028
        /*00c8*/ 	.byte	0x00, 0xf4, 0x21, 0x00


	//----- nvinfo : EIATTR_KPARAM_INFO
	.align		4
.L_34:
        /*00cc*/ 	.byte	0x04, 0x17
        /*00ce*/ 	.short	(.L_36 - .L_35)
.L_35:
        /*00d0*/ 	.word	0x00000000
        /*00d4*/ 	.short	0x0004
        /*00d6*/ 	.short	0x0020
        /*00d8*/ 	.byte	0x00, 0xf4, 0x21, 0x00


	//----- nvinfo : EIATTR_KPARAM_INFO
	.align		4
.L_36:
        /*00dc*/ 	.byte	0x04, 0x17
        /*00de*/ 	.short	(.L_38 - .L_37)
.L_37:
        /*00e0*/ 	.word	0x00000000
        /*00e4*/ 	.short	0x0003
        /*00e6*/ 	.short	0x0018
        /*00e8*/ 	.byte	0x00, 0xf4, 0x21, 0x00


	//----- nvinfo : EIATTR_KPARAM_INFO
	.align		4
.L_38:
        /*00ec*/ 	.byte	0x04, 0x17
        /*00ee*/ 	.short	(.L_40 - .L_39)
.L_39:
        /*00f0*/ 	.word	0x00000000
        /*00f4*/ 	.short	0x0002
        /*00f6*/ 	.short	0x0010
        /*00f8*/ 	.byte	0x00, 0xf4, 0x21, 0x00


	//----- nvinfo : EIATTR_KPARAM_INFO
	.align		4
.L_40:
        /*00fc*/ 	.byte	0x04, 0x17
        /*00fe*/ 	.short	(.L_42 - .L_41)
.L_41:
        /*0100*/ 	.word	0x00000000
        /*0104*/ 	.short	0x0001
        /*0106*/ 	.short	0x0008
        /*0108*/ 	.byte	0x00, 0xf4, 0x21, 0x00


	//----- nvinfo : EIATTR_KPARAM_INFO
	.align		4
.L_42:
        /*010c*/ 	.byte	0x04, 0x17
        /*010e*/ 	.short	(.L_44 - .L_43)
.L_43:
        /*0110*/ 	.word	0x00000000
        /*0114*/ 	.short	0x0000
        /*0116*/ 	.short	0x0000
        /*0118*/ 	.byte	0x00, 0xf4, 0x21, 0x00


	//----- nvinfo : EIATTR_MAXREG_COUNT
	.align		4
.L_44:
        /*011c*/ 	.byte	0x03, 0x1b
        /*011e*/ 	.short	0x0080


	//----- nvinfo : EIATTR_COOP_GROUP_MASK_REGIDS
	.align		4
        /*0120*/ 	.byte	0x04, 0x29
        /*0122*/ 	.short	(.L_46 - .L_45)


	//   ....[0]....
.L_45:
        /*0124*/ 	.word	0xffffffff


	//   ....[1]....
        /*0128*/ 	.word	0xffffffff


	//   ....[2]....
        /*012c*/ 	.word	0xffffffff


	//   ....[3]....
        /*0130*/ 	.word	0xffffffff


	//   ....[4]....
        /*0134*/ 	.word	0xffffffff


	//   ....[5]....
        /*0138*/ 	.word	0xffffffff


	//   ....[6]....
        /*013c*/ 	.word	0xffffffff


	//   ....[7]....
        /*0140*/ 	.word	0xffffffff


	//   ....[8]....
        /*0144*/ 	.word	0xffffffff


	//   ....[9]....
        /*0148*/ 	.word	0xffffffff


	//   ....[10]....
        /*014c*/ 	.word	0xffffffff


	//   ....[11]....
        /*0150*/ 	.word	0xffffffff


	//   ....[12]....
        /*0154*/ 	.word	0xffffffff


	//   ....[13]....
        /*0158*/ 	.word	0xffffffff


	//   ....[14]....
        /*015c*/ 	.word	0xffffffff


	//   ....[15]....
        /*0160*/ 	.word	0xffffffff


	//   ....[16]....
        /*0164*/ 	.word	0xffffffff


	//   ....[17]....
        /*0168*/ 	.word	0xffffffff


	//   ....[18]....
        /*016c*/ 	.word	0xffffffff


	//   ....[19]....
        /*0170*/ 	.word	0xffffffff


	//   ....[20]....
        /*0174*/ 	.word	0xffffffff


	//   ....[21]....
        /*0178*/ 	.word	0xffffffff


	//   ....[22]....
        /*017c*/ 	.word	0xffffffff


	//   ....[23]....
        /*0180*/ 	.word	0xffffffff


	//   ....[24]....
        /*0184*/ 	.word	0xffffffff


	//   ....[25]....
        /*0188*/ 	.word	0xffffffff


	//   ....[26]....
        /*018c*/ 	.word	0xffffffff


	//   ....[27]....
        /*0190*/ 	.word	0xffffffff


	//   ....[28]....
        /*0194*/ 	.word	0xffffffff


	//   ....[29]....
        /*0198*/ 	.word	0xffffffff


	//   ....[30]....
        /*019c*/ 	.word	0xffffffff


	//   ....[31]....
        /*01a0*/ 	.word	0xffffffff


	//   ....[32]....
        /*01a4*/ 	.word	0xffffffff


	//   ....[33]....
        /*01a8*/ 	.word	0xffffffff


	//   ....[34]....
        /*01ac*/ 	.word	0xffffffff


	//   ....[35]....
        /*01b0*/ 	.word	0xffffffff


	//   ....[36]....
        /*01b4*/ 	.word	0xffffffff


	//   ....[37]....
        /*01b8*/ 	.word	0xffffffff


	//   ....[38]....
        /*01bc*/ 	.word	0xffffffff


	//   ....[39]....
        /*01c0*/ 	.word	0xffffffff


	//   ....[40]....
        /*01c4*/ 	.word	0xffffffff


	//   ....[41]....
        /*01c8*/ 	.word	0xffffffff


	//   ....[42]....
        /*01cc*/ 	.word	0xffffffff


	//   ....[43]....
        /*01d0*/ 	.word	0xffffffff


	//   ....[44]....
        /*01d4*/ 	.word	0xffffffff


	//   ....[45]....
        /*01d8*/ 	.word	0xffffffff


	//   ....[46]....
        /*01dc*/ 	.word	0xffffffff


	//   ....[47]....
        /*01e0*/ 	.word	0xffffffff


	//   ....[48]....
        /*01e4*/ 	.word	0xffffffff


	//   ....[49]....
        /*01e8*/ 	.word	0xffffffff


	//   ....[50]....
        /*01ec*/ 	.word	0xffffffff


	//   ....[51]....
        /*01f0*/ 	.word	0xffffffff


	//   ....[52]....
        /*01f4*/ 	.word	0xffffffff


	//   ....[53]....
        /*01f8*/ 	.word	0xffffffff


	//   ....[54]....
        /*01fc*/ 	.word	0xffffffff


	//   ....[55]....
        /*0200*/ 	.word	0xffffffff


	//   ....[56]....
        /*0204*/ 	.word	0xffffffff


	//   ....[57]....
        /*0208*/ 	.word	0xffffffff


	//   ....[58]....
        /*020c*/ 	.word	0xffffffff


	//   ....[59]....
        /*0210*/ 	.word	0xffffffff


	//   ....[60]....
        /*0214*/ 	.word	0xffffffff


	//   ....[61]....
        /*0218*/ 	.word	0xffffffff


	//   ....[62]....
        /*021c*/ 	.word	0xffffffff


	//   ....[63]....
        /*0220*/ 	.word	0xffffffff


	//   ....[64]....
        /*0224*/ 	.word	0xffffffff


	//   ....[65]....
        /*0228*/ 	.word	0xffffffff


	//   ....[66]....
        /*022c*/ 	.word	0xffffffff


	//   ....[67]....
        /*0230*/ 	.word	0xffffffff


	//   ....[68]....
        /*0234*/ 	.word	0xffffffff


	//   ....[69]....
        /*0238*/ 	.word	0xffffffff


	//   ....[70]....
        /*023c*/ 	.word	0xffffffff


	//   ....[71]....
        /*0240*/ 	.word	0xffffffff


	//   ....[72]....
        /*0244*/ 	.word	0xffffffff


	//   ....[73]....
        /*0248*/ 	.word	0xffffffff


	//   ....[74]....
        /*024c*/ 	.word	0xffffffff


	//   ....[75]....
        /*0250*/ 	.word	0xffffffff


	//   ....[76]....
        /*0254*/ 	.word	0xffffffff


	//   ....[77]....
        /*0258*/ 	.word	0xffffffff


	//   ....[78]....
        /*025c*/ 	.word	0xffffffff


	//   ....[79]....
        /*0260*/ 	.word	0xffffffff


	//   ....[80]....
        /*0264*/ 	.word	0xffffffff


	//   ....[81]....
        /*0268*/ 	.word	0xffffffff


	//   ....[82]....
        /*026c*/ 	.word	0xffffffff


	//   ....[83]....
        /*0270*/ 	.word	0xffffffff


	//   ....[84]....
        /*0274*/ 	.word	0xffffffff


	//   ....[85]....
        /*0278*/ 	.word	0xffffffff


	//   ....[86]....
        /*027c*/ 	.word	0xffffffff


	//   ....[87]....
        /*0280*/ 	.word	0xffffffff


	//   ....[88]....
        /*0284*/ 	.word	0xffffffff


	//   ....[89]....
        /*0288*/ 	.word	0xffffffff


	//   ....[90]....
        /*028c*/ 	.word	0xffffffff


	//   ....[91]....
        /*0290*/ 	.word	0xffffffff


	//   ....[92]....
        /*0294*/ 	.word	0xffffffff


	//   ....[93]....
        /*0298*/ 	.word	0xffffffff


	//   ....[94]....
        /*029c*/ 	.word	0xffffffff


	//   ....[95]....
        /*02a0*/ 	.word	0xffffffff


	//   ....[96]....
        /*02a4*/ 	.word	0xffffffff


	//   ....[97]....
        /*02a8*/ 	.word	0xffffffff


	//   ....[98]....
        /*02ac*/ 	.word	0xffffffff


	//   ....[99]....
        /*02b0*/ 	.word	0xffffffff


	//   ....[100]....
        /*02b4*/ 	.word	0xffffffff


	//   ....[101]....
        /*02b8*/ 	.word	0xffffffff


	//   ....[102]....
        /*02bc*/ 	.word	0xffffffff


	//   ....[103]....
        /*02c0*/ 	.word	0xffffffff


	//   ....[104]....
        /*02c4*/ 	.word	0xffffffff


	//   ....[105]....
        /*02c8*/ 	.word	0xffffffff


	//   ....[106]....
        /*02cc*/ 	.word	0xffffffff


	//   ....[107]....
        /*02d0*/ 	.word	0xffffffff


	//   ....[108]....
        /*02d4*/ 	.word	0xffffffff


	//   ....[109]....
        /*02d8*/ 	.word	0xffffffff


	//   ....[110]....
        /*02dc*/ 	.word	0xffffffff


	//   ....[111]....
        /*02e0*/ 	.word	0xffffffff


	//   ....[112]....
        /*02e4*/ 	.word	0xffffffff


	//   ....[113]....
        /*02e8*/ 	.word	0xffffffff


	//   ....[114]....
        /*02ec*/ 	.word	0xffffffff


	//   ....[115]....
        /*02f0*/ 	.word	0xffffffff


	//   ....[116]....
        /*02f4*/ 	.word	0xffffffff


	//   ....[117]....
        /*02f8*/ 	.word	0xffffffff


	//   ....[118]....
        /*02fc*/ 	.word	0xffffffff


	//   ....[119]....
        /*0300*/ 	.word	0xffffffff


	//----- nvinfo : EIATTR_COOP_GROUP_INSTR_OFFSETS
	.align		4
.L_46:
        /*0304*/ 	.byte	0x04, 0x28
        /*0306*/ 	.short	(.L_48 - .L_47)


	//   ....[0]....
.L_47:
        /*0308*/ 	.word	0x00002f10


	//   ....[1]....
        /*030c*/ 	.word	0x00003030


	//   ....[2]....
        /*0310*/ 	.word	0x00003090


	//   ....[3]....
        /*0314*/ 	.word	0x000030d0


	//   ....[4]....
        /*0318*/ 	.word	0x000032c0


	//   ....[5]....
        /*031c*/ 	.word	0x000033d0


	//   ....[6]....
        /*0320*/ 	.word	0x00003440


	//   ....[7]....
        /*0324*/ 	.word	0x00003510


	//   ....[8]....
        /*0328*/ 	.word	0x00003800


	//   ....[9]....
        /*032c*/ 	.word	0x00003880


	//   ....[10]....
        /*0330*/ 	.word	0x000038c0


	//   ....[11]....
        /*0334*/ 	.word	0x00003960


	//   ....[12]....
        /*0338*/ 	.word	0x00003b90


	//   ....[13]....
        /*033c*/ 	.word	0x00003c10


	//   ....[14]....
        /*0340*/ 	.word	0x00003d50


	//   ....[15]....
        /*0344*/ 	.word	0x00003d90


	//   ....[16]....
        /*0348*/ 	.word	0x00003e40


	//   ....[17]....
        /*034c*/ 	.word	0x00003e80


	//   ....[18]....
        /*0350*/ 	.word	0x00003f30


	//   ....[19]....
        /*0354*/ 	.word	0x00004020


	//   ....[20]....
        /*0358*/ 	.word	0x00004060


	//   ....[21]....
        /*035c*/ 	.word	0x000040d0


	//   ....[22]....
        /*0360*/ 	.word	0x00004110


	//   ....[23]....
        /*0364*/ 	.word	0x00004190


	//   ....[24]....
        /*0368*/ 	.word	0x00004250


	//   ....[25]....
        /*036c*/ 	.word	0x000042a0


	//   ....[26]....
        /*0370*/ 	.word	0x00004360


	//   ....[27]....
        /*0374*/ 	.word	0x000043b0


	//   ....[28]....
        /*0378*/ 	.word	0x00004400


	//   ....[29]....
        /*037c*/ 	.word	0x00004500


	//   ....[30]....
        /*0380*/ 	.word	0x00004560


	//   ....[31]....
        /*0384*/ 	.word	0x000045a0


	//   ....[32]....
        /*0388*/ 	.word	0x00004600


	//   ....[33]....
        /*038c*/ 	.word	0x00004640


	//   ....[34]....
        /*0390*/ 	.word	0x000046a0


	//   ....[35]....
        /*0394*/ 	.word	0x000046f0


	//   ....[36]....
        /*0398*/ 	.word	0x00004730


	//   ....[37]....
        /*039c*/ 	.word	0x00004770


	//   ....[38]....
        /*03a0*/ 	.word	0x000047d0


	//   ....[39]....
        /*03a4*/ 	.word	0x00004810


	//   ....[40]....
        /*03a8*/ 	.word	0x00004850


	//   ....[41]....
        /*03ac*/ 	.word	0x00004890


	//   ....[42]....
        /*03b0*/ 	.word	0x000048d0


	//   ....[43]....
        /*03b4*/ 	.word	0x00004a20


	//   ....[44]....
        /*03b8*/ 	.word	0x00004ae0


	//   ....[45]....
        /*03bc*/ 	.word	0x00004b20


	//   ....[46]....
        /*03c0*/ 	.word	0x00004b60


	//   ....[47]....
        /*03c4*/ 	.word	0x00004ba0


	//   ....[48]....
        /*03c8*/ 	.word	0x00004bd0


	//   ....[49]....
        /*03cc*/ 	.word	0x00004c10


	//   ....[50]....
        /*03d0*/ 	.word	0x00004c50


	//   ....[51]....
        /*03d4*/ 	.word	0x00004c90


	//   ....[52]....
        /*03d8*/ 	.word	0x00004d00


	//   ....[53]....
        /*03dc*/ 	.word	0x00004d40


	//   ....[54]....
        /*03e0*/ 	.word	0x00004e00


	//   ....[55]....
        /*03e4*/ 	.word	0x00004e40


	//   ....[56]....
        /*03e8*/ 	.word	0x00004e90


	//   ....[57]....
        /*03ec*/ 	.word	0x00004ed0


	//   ....[58]....
        /*03f0*/ 	.word	0x00004f10


	//   ....[59]....
        /*03f4*/ 	.word	0x00004f50


	//   ....[60]....
        /*03f8*/ 	.word	0x00005420


	//   ....[61]....
        /*03fc*/ 	.word	0x00005430


	//   ....[62]....
        /*0400*/ 	.word	0x00005470


	//   ....[63]....
        /*0404*/ 	.word	0x000054c0


	//   ....[64]....
        /*0408*/ 	.word	0x000055a0


	//   ....[65]....
        /*040c*/ 	.word	0x00005620


	//   ....[66]....
        /*0410*/ 	.word	0x00005640


	//   ....[67]....
        /*0414*/ 	.word	0x00005690


	//   ....[68]....
        /*0418*/ 	.word	0x00005740


	//   ....[69]....
        /*041c*/ 	.word	0x00005790


	//   ....[70]....
        /*0420*/ 	.word	0x00005860


	//   ....[71]....
        /*0424*/ 	.word	0x000058c0


	//   ....[72]....
        /*0428*/ 	.word	0x00006fb0


	//   ....[73]....
        /*042c*/ 	.word	0x000070a0


	//   ....[74]....
        /*0430*/ 	.word	0x00007140


	//   ....[75]....
        /*0434*/ 	.word	0x00007180


	//   ....[76]....
        /*0438*/ 	.word	0x000071c0


	//   ....[77]....
        /*043c*/ 	.word	0x000071f0


	//   ....[78]....
        /*0440*/ 	.word	0x00007220


	//   ....[79]....
        /*0444*/ 	.word	0x00007270


	//   ....[80]....
        /*0448*/ 	.word	0x000072c0


	//   ....[81]....
        /*044c*/ 	.word	0x000072f0


	//   ....[82]....
        /*0450*/ 	.word	0x00007330


	//   ....[83]....
        /*0454*/ 	.word	0x00007370


	//   ....[84]....
        /*0458*/ 	.word	0x000073c0


	//   ....[85]....
        /*045c*/ 	.word	0x000073f0


	//   ....[86]....
        /*0460*/ 	.word	0x00007430


	//   ....[87]....
        /*0464*/ 	.word	0x00007470


	//   ....[88]....
        /*0468*/ 	.word	0x000074c0


	//   ....[89]....
        /*046c*/ 	.word	0x000074f0


	//   ....[90]....
        /*0470*/ 	.word	0x00007530


	//   ....[91]....
        /*0474*/ 	.word	0x00007570


	//   ....[92]....
        /*0478*/ 	.word	0x00007840


	//   ....[93]....
        /*047c*/ 	.word	0x00007880


	//   ....[94]....
        /*0480*/ 	.word	0x000078e0


	//   ....[95]....
        /*0484*/ 	.word	0x00007930


	//   ....[96]....
        /*0488*/ 	.word	0x00007960


	//   ....[97]....
        /*048c*/ 	.word	0x000079c0


	//   ....[98]....
        /*0490*/ 	.word	0x00007a00


	//   ....[99]....
        /*0494*/ 	.word	0x00007a40


	//   ....[100]....
        /*0498*/ 	.word	0x00007a70


	//   ....[101]....
        /*049c*/ 	.word	0x00007ac0


	//   ....[102]....
        /*04a0*/ 	.word	0x00007b00


	//   ....[103]....
        /*04a4*/ 	.word	0x00007b40


	//   ....[104]....
        /*04a8*/ 	.word	0x00007b80


	//   ....[105]....
        /*04ac*/ 	.word	0x00007bc0


	//   ....[106]....
        /*04b0*/ 	.word	0x00007bf0


	//   ....[107]....
        /*04b4*/ 	.word	0x00007c40


	//   ....[108]....
        /*04b8*/ 	.word	0x00007c80


	//   ....[109]....
        /*04bc*/ 	.word	0x00007cc0


	//   ....[110]....
        /*04c0*/ 	.word	0x00007d00


	//   ....[111]....
        /*04c4*/ 	.word	0x00007d40


	//   ....[112]....
        /*04c8*/ 	.word	0x00007dd0


	//   ....[113]....
        /*04cc*/ 	.word	0x00007e20


	//   ....[114]....
        /*04d0*/ 	.word	0x00007ee0


	//   ....[115]....
        /*04d4*/ 	.word	0x00007f00


	//   ....[116]....
        /*04d8*/ 	.word	0x00008030


	//   ....[117]....
        /*04dc*/ 	.word	0x00008090


	//   ....[118]....
        /*04e0*/ 	.word	0x000080d0


	//   ....[119]....
        /*04e4*/ 	.word	0x00008110


	//----- nvinfo : EIATTR_EXIT_INSTR_OFFSETS
	.align		4
.L_48:
        /*04e8*/ 	.byte	0x04, 0x1c
        /*04ea*/ 	.short	(.L_50 - .L_49)


	//   ....[0]....
.L_49:
        /*04ec*/ 	.word	0x000095e0


	//----- nvinfo : EIATTR_REQNTID
	.align		4
.L_50:
        /*04f0*/ 	.byte	0x04, 0x10
        /*04f2*/ 	.short	(.L_52 - .L_51)
.L_51:
        /*04f4*/ 	.word	0x00000200
        /*04f8*/ 	.word	0x00000001
        /*04fc*/ 	.word	0x00000001
.L_52:


//--------------------- .nv.callgraph             --------------------------
	.section	.nv.callgraph,"",@"SHT_CUDA_CALLGRAPH"
	.align	4
	.sectionentsize	8
	.align		4
        /*0000*/ 	.word	0x00000000
	.align		4
        /*0004*/ 	.word	0xffffffff
	.align		4
        /*0008*/ 	.word	0x00000000
	.align		4
        /*000c*/ 	.word	0xfffffffe
	.align		4
        /*0010*/ 	.word	0x00000000
	.align		4
        /*0014*/ 	.word	0xfffffffd
	.align		4
        /*0018*/ 	.word	0x00000000
	.align		4
        /*001c*/ 	.word	0xfffffffc


//--------------------- .nv.rel.action            --------------------------
	.section	.nv.rel.action,"",@"SHT_CUDA_RELOCINFO"
	.align	8
	.sectionentsize	8
        /*0000*/ 	.byte	0x73, 0x00, 0x00, 0x00, 0x00, 0x00, 0x00, 0x00, 0x00, 0x00, 0x00, 0x11, 0x25, 0x00, 0x05, 0x36


//--------------------- .nv.constant4             --------------------------
	.section	.nv.constant4,"a",@progbits
	.align	8
	.align		8
.nv.constant4:
        /*0000*/ 	.dword	_$_str


//--------------------- .nv.constant0.triton_red_fused__to_copy_add_amax_amin_clamp_mul_native_layer_norm_reciprocal_10 --------------------------
	.section	.nv.constant0.triton_red_fused__to_copy_add_amax_amin_clamp_mul_native_layer_norm_reciprocal_10,"a",@progbits
	.sectionflags	@""
	.align	4
.nv.constant0.triton_red_fused__to_copy_add_amax_amin_clamp_mul_native_layer_norm_reciprocal_10:
	.zero		472


//--------------------- .text.triton_red_fused__to_copy_add_amax_amin_clamp_mul_native_layer_norm_reciprocal_10 --------------------------
	.section	.text.triton_red_fused__to_copy_add_amax_amin_clamp_mul_native_layer_norm_reciprocal_10,"ax",@progbits
	.sectionflags	@"SHF_BARRIERS=1"
	.sectioninfo	@"SHI_REGISTERS=128"
	.align	128
        .global         triton_red_fused__to_copy_add_amax_amin_clamp_mul_native_layer_norm_reciprocal_10
        .type           triton_red_fused__to_copy_add_amax_amin_clamp_mul_native_layer_norm_reciprocal_10,@function
        .size           triton_red_fused__to_copy_add_amax_amin_clamp_mul_native_layer_norm_reciprocal_10,(.L_x_7 - triton_red_fused__to_copy_add_amax_amin_clamp_mul_native_layer_norm_reciprocal_10)
        .other          triton_red_fused__to_copy_add_amax_amin_clamp_mul_native_layer_norm_reciprocal_10,@"STO_CUDA_ENTRY STV_DEFAULT"
triton_red_fused__to_copy_add_amax_amin_clamp_mul_native_layer_norm_reciprocal_10:
.text.triton_red_fused__to_copy_add_amax_amin_clamp_mul_native_layer_norm_reciprocal_10:
[----:B------:R-:W-:Y:S02]  /*0000*/  IMAD.MOV.U32 R1, RZ, RZ, c[0x0][0x28] ;  /* 0x00000a00ff017624 */ /* 0x000fe400078e00ff */
[----:B------:R-:W0:Y:S01]  /*0010*/  S2R R28, SR_TID.X ;  /* 0x00000000001c7919 */ /* 0x000e220000002100 */
[----:B------:R-:W1:Y:S01]  /*0020*/  S2UR UR4, SR_CTAID.X ;  /* 0x00000000000479c3 */ /* 0x000e620000002500 */
[----:B------:R-:W-:Y:S01]  /*0030*/  IMAD.MOV.U32 R4, RZ, RZ, 0x2 ;  /* 0x00000002ff047424 */ /* 0x000fe200078e00ff */
[----:B------:R-:W-:Y:S01]  /*0040*/  PRMT R0, RZ, 0x7610, R0 ;  /* 0x00007610ff007816 */ /* 0x000fe20000000000 */
[----:B------:R-:W-:Y:S01]  /*0050*/  ULDC.64 UR6, c[0x0][0x118] ;  /* 0x0000460000067ab9 */ /* 0x000fe20000000a00 */
[----:B0-----:R-:W-:Y:S01]  /*0060*/  SHF.R.U32.HI R17, RZ, 0x7, R28 ;  /* 0x00000007ff117819 */ /* 0x001fe2000001161c */
[----:B-1----:R-:W-:-:S03]  /*0070*/  USHF.L.U32 UR4, UR4, 0x2, URZ ;  /* 0x0000000204047899 */ /* 0x002fc6000800063f */
[----:B------:R-:W-:-:S04]  /*0080*/  SGXT.U32 R17, R17, 0x2 ;  /* 0x000000021111781a */ /* 0x000fc80000000000 */
[----:B------:R-:W-:-:S04]  /*0090*/  LOP3.LUT R17, R17, UR4, RZ, 0xfc, !PT ;  /* 0x0000000411117c12 */ /* 0x000fc8000f8efcff */
[C---:B------:R-:W-:Y:S01]  /*00a0*/  ISETP.GE.AND P3, PT, R17.reuse, 0xe10, PT ;  /* 0x00000e101100780c */ /* 0x040fe20003f66270 */
[----:B------:R-:W-:Y:S01]  /*00b0*/  IMAD.WIDE R2, R17, R4, c[0x0][0x180] ;  /* 0x0000600011027625 */ /* 0x000fe200078e0204 */
[----:B------:R-:W-:-:S03]  /*00c0*/  PRMT R6, RZ, 0x7610, R6 ;  /* 0x00007610ff067816 */ /* 0x000fc60000000006 */
[----:B------:R-:W-:-:S08]  /*00d0*/  IMAD.WIDE R4, R17, R4, c[0x0][0x188] ;  /* 0x0000620011047625 */ /* 0x000fd000078e0204 */
[----:B------:R-:W2:Y:S04]  /*00e0*/  @!P3 LDG.E.EL.U16 R0, [R2.64] ;  /* 0x000000060200b981 */ /* 0x000ea8000c2e1500 */
[----:B------:R-:W3:Y:S01]  /*00f0*/  @!P3 LDG.E.EL.U16 R6, [R4.64] ;  /* 0x000000060406b981 */ /* 0x000ee2000c2e1500 */
[C---:B------:R-:W-:Y:S01]  /*0100*/  LOP3.LUT R90, R28.reuse, 0x100, RZ, 0xc0, !PT ;  /* 0x000001001c5a7812 */ /* 0x040fe200078ec0ff */
[----:B------:R-:W-:Y:S01]  /*0110*/  IMAD.SHL.U32 R29, R28, 0x10, RZ ;  /* 0x000000101c1d7824 */ /* 0x000fe200078e00ff */
[--C-:B------:R-:W-:Y:S01]  /*0120*/  SHF.R.U32.HI R30, RZ, 0x3, R28.reuse ;  /* 0x00000003ff1e7819 */ /* 0x100fe2000001161c */
[----:B------:R-:W-:Y:S01]  /*0130*/  IMAD.MOV.U32 R70, RZ, RZ, RZ ;  /* 0x000000ffff467224 */ /* 0x000fe200078e00ff */
[----:B------:R-:W-:Y:S01]  /*0140*/  SHF.R.U32.HI R76, RZ, 0x8, R28 ;  /* 0x00000008ff4c7819 */ /* 0x000fe2000001161c */
[----:B------:R-:W-:Y:S01]  /*0150*/  IMAD.MOV.U32 R16, RZ, RZ, RZ ;  /* 0x000000ffff107224 */ /* 0x000fe200078e00ff */
[----:B------:R-:W-:Y:S01]  /*0160*/  LOP3.LUT R75, R30, 0x30, RZ, 0xc0, !PT ;  /* 0x000000301e4b7812 */ /* 0x000fe200078ec0ff */
[----:B------:R-:W-:Y:S01]  /*0170*/  CS2R R14, SRZ ;  /* 0x00000000000e7805 */ /* 0x000fe2000001ff00 */
[C---:B------:R-:W-:Y:S01]  /*0180*/  LOP3.LUT R124, R29.reuse, 0x1ff0, RZ, 0xc0, !PT ;  /* 0x00001ff01d7c7812 */ /* 0x040fe200078ec0ff */
[----:B------:R-:W-:Y:S01]  /*0190*/  CS2R R12, SRZ ;  /* 0x00000000000c7805 */ /* 0x000fe2000001ff00 */
[----:B------:R-:W-:Y:S01]  /*01a0*/  LOP3.LUT R30, R29, 0x7f0, RZ, 0xc0, !PT ;  /* 0x000007f01d1e7812 */ /* 0x000fe200078ec0ff */
[----:B------:R-:W-:Y:S01]  /*01b0*/  CS2R R10, SRZ ;  /* 0x00000000000a7805 */ /* 0x000fe2000001ff00 */
[----:B------:R-:W-:Y:S01]  /*01c0*/  SGXT.U32 R76, R76, 0x1 ;  /* 0x000000014c4c781a */ /* 0x000fe20000000000 */
[C---:B------:R-:W-:Y:S01]  /*01d0*/  IMAD.SHL.U32 R32, R124.reuse, 0x4, RZ ;  /* 0x000000047c207824 */ /* 0x040fe200078e00ff */
[----:B------:R-:W-:Y:S01]  /*01e0*/  CS2R R86, SRZ ;  /* 0x0000000000567805 */ /* 0x000fe2000001ff00 */
[----:B------:R-:W-:Y:S01]  /*01f0*/  IMAD R30, R17, 0xc00, R30 ;  /* 0x00000c00111e7824 */ /* 0x000fe200078e021e */
[----:B------:R-:W-:Y:S01]  /*0200*/  CS2R R82, SRZ ;  /* 0x0000000000527805 */ /* 0x000fe2000001ff00 */
[----:B------:R-:W-:Y:S01]  /*0210*/  IMAD.IADD R91, R75, 0x1, R32 ;  /* 0x000000014b5b7824 */ /* 0x000fe200078e0220 */
[----:B------:R-:W-:Y:S01]  /*0220*/  CS2R R80, SRZ ;  /* 0x0000000000507805 */ /* 0x000fe2000001ff00 */
[----:B------:R-:W-:Y:S01]  /*0230*/  IMAD.MOV.U32 R88, RZ, RZ, RZ ;  /* 0x000000ffff587224 */ /* 0x000fe200078e00ff */
[----:B------:R-:W-:Y:S01]  /*0240*/  CS2R R78, SRZ ;  /* 0x00000000004e7805 */ /* 0x000fe2000001ff00 */
[----:B------:R-:W-:Y:S01]  /*0250*/  IMAD.MOV.U32 R84, RZ, RZ, RZ ;  /* 0x000000ffff547224 */ /* 0x000fe200078e00ff */
[----:B------:R-:W-:Y:S01]  /*0260*/  CS2R R18, SRZ ;  /* 0x0000000000127805 */ /* 0x000fe2000001ff00 */
        /* <DEDUP_REMOVED lines=10> */
[----:B------:R-:W-:Y:S01]  /*0310*/  IMAD R75, R124, 0x2, R75 ;  /* 0x000000027c4b7824 */ /* 0x000fe200078e024b */
[----:B------:R-:W-:Y:S01]  /*0320*/  LOP3.LUT R76, R76, UR4, RZ, 0xfc, !PT ;  /* 0x000000044c4c7c12 */ /* 0x000fe2000f8efcff */
[----:B------:R-:W-:Y:S01]  /*0330*/  UPLOP3.LUT UP0, UPT, UPT, UPT, UPT, 0x80, 0x0 ;  /* 0x000000000000789c */ /* 0x000fe20003f0f070 */
[C---:B------:R-:W-:Y:S01]  /*0340*/  IADD3 R93, R30.reuse, 0x4, RZ ;  /* 0x000000041e5d7810 */ /* 0x040fe20007ffe0ff */
[----:B------:R-:W-:Y:S01]  /*0350*/  UISETP.GE.AND UP1, UPT, UR4, 0xe10, UPT ;  /* 0x00000e100400788c */ /* 0x000fe2000bf26270 */
[----:B------:R-:W-:-:S02]  /*0360*/  IADD3 R89, R30, 0x8, RZ ;  /* 0x000000081e597810 */ /* 0x000fc40007ffe0ff */
[----:B------:R-:W-:Y:S01]  /*0370*/  IADD3 R92, R30, 0xc, RZ ;  /* 0x0000000c1e5c7810 */ /* 0x000fe20007ffe0ff */
[----:B--2---:R-:W-:Y:S02]  /*0380*/  IMAD.U32 R7, R0, 0x10000, RZ ;  /* 0x0001000000077824 */ /* 0x004fe400078e00ff */
[----:B---3--:R-:W-:-:S03]  /*0390*/  IMAD.U32 R8, R6, 0x10000, RZ ;  /* 0x0001000006087824 */ /* 0x008fc600078e00ff */
[----:B------:R-:W-:-:S04]  /*03a0*/  FSETP.GE.AND P0, PT, R7, RZ, PT ;  /* 0x000000ff0700720b */ /* 0x000fc80003f06000 */
[----:B------:R-:W-:Y:S02]  /*03b0*/  SEL R0, R0, RZ, !P0 ;  /* 0x000000ff00007207 */ /* 0x000fe40004000000 */
[----:B------:R-:W-:Y:S02]  /*03c0*/  FSETP.GTU.AND P0, PT, R8, RZ, PT ;  /* 0x000000ff0800720b */ /* 0x000fe40003f0c000 */
[----:B------:R-:W-:Y:S01]  /*03d0*/  CS2R R8, SRZ ;  /* 0x0000000000087805 */ /* 0x000fe2000001ff00 */
[----:B------:R-:W-:Y:S01]  /*03e0*/  IMAD.U32 R7, R0, 0x10000, RZ ;  /* 0x0001000000077824 */ /* 0x000fe200078e00ff */
[----:B------:R-:W-:Y:S01]  /*03f0*/  SEL R6, R6, RZ, P0 ;  /* 0x000000ff06067207 */ /* 0x000fe20000000000 */
[C---:B------:R-:W-:Y:S02]  /*0400*/  IMAD.SHL.U32 R0, R28.reuse, 0x8, RZ ;  /* 0x000000081c007824 */ /* 0x040fe400078e00ff */
[----:B------:R-:W-:Y:S01]  /*0410*/  FADD R74, RZ, -R7 ;  /* 0x80000007ff4a7221 */ /* 0x000fe20000000000 */
[----:B------:R-:W-:-:S02]  /*0420*/  IMAD.SHL.U32 R28, R28, 0x4, RZ ;  /* 0x000000041c1c7824 */ /* 0x000fc400078e00ff */
[----:B------:R-:W-:Y:S01]  /*0430*/  LOP3.LUT R3, R0, 0x7f8, RZ, 0xc0, !PT ;  /* 0x000007f800037812 */ /* 0x000fe200078ec0ff */
[----:B------:R-:W-:Y:S01]  /*0440*/  IMAD.MOV.U32 R0, RZ, RZ, RZ ;  /* 0x000000ffff007224 */ /* 0x000fe200078e00ff */
[----:B------:R-:W-:Y:S02]  /*0450*/  FSETP.NAN.AND P1, PT, R74, R74, PT ;  /* 0x0000004a4a00720b */ /* 0x000fe40003f28000 */
[----:B------:R-:W-:Y:S01]  /*0460*/  LOP3.LUT R28, R28, 0x7fc, RZ, 0xc0, !PT ;  /* 0x000007fc1c1c7812 */ /* 0x000fe200078ec0ff */
[----:B------:R-:W-:Y:S02]  /*0470*/  IMAD R5, R90, 0x8, R3 ;  /* 0x000000085a057824 */ /* 0x000fe400078e0203 */
[----:B------:R-:W-:Y:S02]  /*0480*/  IMAD.U32 R3, R6, 0x10000, RZ ;  /* 0x0001000006037824 */ /* 0x000fe400078e00ff */
[----:B------:R-:W-:Y:S01]  /*0490*/  IMAD.SHL.U32 R5, R5, 0x2, RZ ;  /* 0x0000000205057824 */ /* 0x000fe200078e00ff */
[----:B------:R-:W-:Y:S01]  /*04a0*/  CS2R R6, SRZ ;  /* 0x0000000000067805 */ /* 0x000fe2000001ff00 */
[----:B------:R-:W-:Y:S01]  /*04b0*/  IMAD.SHL.U32 R77, R28, 0x2, RZ ;  /* 0x000000021c4d7824 */ /* 0x000fe200078e00ff */
[----:B------:R-:W-:-:S02]  /*04c0*/  FSETP.GT.AND P0, PT, R74, R3, PT ;  /* 0x000000034a00720b */ /* 0x000fc40003f04000 */
[----:B------:R-:W-:Y:S02]  /*04d0*/  LEA.HI R90, R90, R5, RZ, 0x1c ;  /* 0x000000055a5a7211 */ /* 0x000fe400078fe0ff */
[----:B------:R-:W-:Y:S01]  /*04e0*/  @!P1 FSEL R74, R74, R3, P0 ;  /* 0x000000034a4a9208 */ /* 0x000fe20000000000 */
[----:B------:R-:W-:Y:S01]  /*04f0*/  CS2R R4, SRZ ;  /* 0x0000000000047805 */ /* 0x000fe2000001ff00 */
[----:B------:R-:W-:-:S03]  /*0500*/  CS2R R2, SRZ ;  /* 0x0000000000027805 */ /* 0x000fc6000001ff00 */
[----:B------:R-:W-:-:S05]  /*0510*/  FMUL R74, R74, 0.0078740157186985015869 ;  /* 0x3c0102044a4a7820 */ /* 0x000fca0000400000 */
[C---:B------:R-:W-:Y:S02]  /*0520*/  FSETP.GT.AND P0, PT, R74.reuse, 9.9999997473787516356e-06, PT ;  /* 0x3727c5ac4a00780b */ /* 0x040fe40003f04000 */
[----:B------:R-:W-:-:S11]  /*0530*/  FSETP.NAN.AND P1, PT, R74, R74, PT ;  /* 0x0000004a4a00720b */ /* 0x000fd60003f28000 */
[----:B------:R-:W-:Y:S02]  /*0540*/  @!P0 FSEL R74, R74, 9.9999997473787516356e-06, P1 ;  /* 0x3727c5ac4a4a8808 */ /* 0x000fe40000800000 */
.L_x_2:
[----:B0-----:R-:W0:Y:S01]  /*0550*/  S2R R28, SR_TID.X ;  /* 0x00000000001c7919 */ /* 0x001e220000002100 */
[----:B------:R-:W-:Y:S01]  /*0560*/  IMAD.MOV.U32 R94, RZ, RZ, RZ ;  /* 0x000000ffff5e7224 */ /* 0x000fe200078e00ff */
[----:B------:R-:W-:Y:S01]  /*0570*/  CS2R R32, SRZ ;  /* 0x0000000000207805 */ /* 0x000fe2000001ff00 */
[----:B------:R-:W-:Y:S01]  /*0580*/  IMAD.MOV.U32 R36, RZ, RZ, 0x2 ;  /* 0x00000002ff247424 */ /* 0x000fe200078e00ff */
[----:B------:R-:W-:Y:S01]  /*0590*/  CS2R R34, SRZ ;  /* 0x0000000000227805 */ /* 0x000fe2000001ff00 */
[----:B0-----:R-:W-:-:S05]  /*05a0*/  IMAD.SHL.U32 R28, R28, 0x10, RZ ;  /* 0x000000101c1c7824 */ /* 0x001fca00078e00ff */
[----:B------:R-:W-:-:S04]  /*05b0*/  LOP3.LUT R28, R70, 0x7f0, R28, 0xf8, !PT ;  /* 0x000007f0461c7812 */ /* 0x000fc800078ef81c */
[----:B------:R-:W-:Y:S01]  /*05c0*/  ISETP.LT.U32.AND P0, PT, R28, 0xc00, PT ;  /* 0x00000c001c00780c */ /* 0x000fe20003f01070 */
[----:B------:R-:W-:-:S03]  /*05d0*/  IMAD R45, R17, 0xc00, R28 ;  /* 0x00000c00112d7824 */ /* 0x000fc600078e021c */
[----:B------:R-:W-:Y:S01]  /*05e0*/  ISETP.LT.U32.AND.EX P0, PT, R94, RZ, !P3, P0 ;  /* 0x000000ff5e00720c */ /* 0x000fe20005f01100 */
[----:B------:R-:W-:Y:S01]  /*05f0*/  IMAD.WIDE R28, R45, R36, c[0x0][0x160] ;  /* 0x000058002d1c7625 */ /* 0x000fe200078e0224 */
[----:B------:R-:W-:-:S03]  /*0600*/  CS2R R30, SRZ ;  /* 0x00000000001e7805 */ /* 0x000fc6000001ff00 */
[----:B------:R-:W-:-:S04]  /*0610*/  IMAD.IADD R61, R89, 0x1, R70 ;  /* 0x00000001593d7824 */ /* 0x000fc800078e0246 */
[----:B------:R-:W-:-:S04]  /*0620*/  IMAD.WIDE R36, R61, R36, c[0x0][0x160] ;  /* 0x000058003d247625 */ /* 0x000fc800078e0224 */
[----:B------:R0:W2:Y:S02]  /*0630*/  @P0 LDG.E.EF.128 R32, [R28.64] ;  /* 0x000000061c200981 */ /* 0x0000a4000c0e1d00 */
[----:B0-----:R-:W-:-:S06]  /*0640*/  CS2R R28, SRZ ;  /* 0x00000000001c7805 */ /* 0x001fcc000001ff00 */
[----:B------:R0:W3:Y:S01]  /*0650*/  @P0 LDG.E.EF.128 R28, [R36.64] ;  /* 0x00000006241c0981 */ /* 0x0000e2000c0e1d00 */
[----:B------:R-:W-:Y:S01]  /*0660*/  IMAD.MOV.U32 R62, RZ, RZ, 0x4 ;  /* 0x00000004ff3e7424 */ /* 0x000fe200078e00ff */
[----:B------:R-:W-:Y:S01]  /*0670*/  CS2R R38, SRZ ;  /* 0x0000000000267805 */ /* 0x000fe2000001ff00 */
[--C-:B------:R-:W-:Y:S01]  /*0680*/  IMAD.IADD R47, R93, 0x1, R70.reuse ;  /* 0x000000015d2f7824 */ /* 0x100fe200078e0246 */
[----:B------:R-:W-:Y:S01]  /*0690*/  BAR.SYNC.DEFER_BLOCKING 0x0 ;  /* 0x0000000000007b1d */ /* 0x000fe20000010000 */
[-C--:B------:R-:W-:Y:S01]  /*06a0*/  IMAD.WIDE R44, R45, R62.reuse, c[0x0][0x178] ;  /* 0x00005e002d2c7625 */ /* 0x080fe200078e023e */
[----:B------:R-:W-:Y:S01]  /*06b0*/  CS2R R40, SRZ ;  /* 0x0000000000287805 */ /* 0x000fe2000001ff00 */
[----:B------:R-:W-:Y:S02]  /*06c0*/  CS2R R42, SRZ ;  /* 0x00000000002a7805 */ /* 0x000fe4000001ff00 */
[----:B------:R-:W-:Y:S01]  /*06d0*/  IMAD.WIDE R46, R47, R62, c[0x0][0x178] ;  /* 0x00005e002f2e7625 */ /* 0x000fe200078e023e */
[----:B0-----:R-:W-:Y:S01]  /*06e0*/  CS2R R36, SRZ ;  /* 0x0000000000247805 */ /* 0x001fe2000001ff00 */
[----:B------:R-:W0:Y:S02]  /*06f0*/  S2R R72, SR_TID.X ;  /* 0x0000000000487919 */ /* 0x000e240000002100 */
[----:B------:R-:W-:-:S02]  /*0700*/  IMAD.IADD R63, R92, 0x1, R70 ;  /* 0x000000015c3f7824 */ /* 0x000fc400078e0246 */
[----:B------:R-:W-:-:S04]  /*0710*/  IMAD.WIDE R60, R61, R62, c[0x0][0x178] ;  /* 0x00005e003d3c7625 */ /* 0x000fc800078e023e */
[----:B0-----:R-:W-:-:S05]  /*0720*/  IMAD.SHL.U32 R71, R72, 0x4, RZ ;  /* 0x0000000448477824 */ /* 0x001fca00078e00ff */
[----:B------:R-:W-:-:S05]  /*0730*/  LOP3.LUT R71, R70, 0x7fc, R71, 0xf8, !PT ;  /* 0x000007fc46477812 */ /* 0x000fca00078ef847 */
[C---:B------:R-:W-:Y:S01]  /*0740*/  IMAD.SHL.U32 R68, R71.reuse, 0x2, RZ ;  /* 0x0000000247447824 */ /* 0x040fe200078e00ff */
[----:B------:R-:W-:Y:S01]  /*0750*/  SHF.L.U64.HI R69, R71, 0x1, R94 ;  /* 0x0000000147457819 */ /* 0x000fe2000001025e */
[----:B------:R-:W-:Y:S01]  /*0760*/  CS2R R64, SRZ ;  /* 0x0000000000407805 */ /* 0x000fe2000001ff00 */
[----:B--2---:R0:W-:Y:S04]  /*0770*/  STS.128 [R75], R32 ;  /* 0x000000204b007388 */ /* 0x0041e80000000c00 */
[----:B---3--:R1:W-:Y:S01]  /*0780*/  STS.128 [R75+0x10], R28 ;  /* 0x0000101c4b007388 */ /* 0x0083e20000000c00 */
[----:B0-----:R-:W-:Y:S01]  /*0790*/  CS2R R32, SRZ ;  /* 0x0000000000207805 */ /* 0x001fe2000001ff00 */
[----:B------:R-:W-:Y:S02]  /*07a0*/  CS2R R34, SRZ ;  /* 0x0000000000227805 */ /* 0x000fe4000001ff00 */
[----:B------:R-:W-:Y:S06]  /*07b0*/  BAR.SYNC.DEFER_BLOCKING 0x0 ;  /* 0x0000000000007b1d */ /* 0x000fec0000010000 */
[----:B------:R0:W2:Y:S01]  /*07c0*/  @P0 LDG.E.EF.128 R32, [R44.64] ;  /* 0x000000062c200981 */ /* 0x0000a2000c0e1d00 */
[----:B-1----:R-:W-:-:S03]  /*07d0*/  IMAD.WIDE R28, R63, R62, c[0x0][0x178] ;  /* 0x00005e003f1c7625 */ /* 0x002fc600078e023e */
[----:B------:R1:W3:Y:S04]  /*07e0*/  @P0 LDG.E.EF.128 R36, [R46.64] ;  /* 0x000000062e240981 */ /* 0x0002e8000c0e1d00 */
[----:B------:R4:W5:Y:S01]  /*07f0*/  @P0 LDG.E.EF.128 R40, [R60.64] ;  /* 0x000000063c280981 */ /* 0x000962000c0e1d00 */
[----:B0-----:R-:W-:Y:S01]  /*0800*/  CS2R R44, SRZ ;  /* 0x00000000002c7805 */ /* 0x001fe2000001ff00 */
[----:B-1----:R-:W-:-:S06]  /*0810*/  CS2R R46, SRZ ;  /* 0x00000000002e7805 */ /* 0x002fcc000001ff00 */
[----:B------:R0:W5:Y:S01]  /*0820*/  @P0 LDG.E.EF.128 R44, [R28.64] ;  /* 0x000000061c2c0981 */ /* 0x000162000c0e1d00 */
[----:B------:R-:W-:Y:S01]  /*0830*/  ISETP.GE.U32.AND P0, PT, R71, 0xc00, PT ;  /* 0x00000c004700780c */ /* 0x000fe20003f06070 */
[----:B------:R-:W-:Y:S01]  /*0840*/  CS2R R30, SRZ ;  /* 0x00000000001e7805 */ /* 0x000fe2000001ff00 */
[----:B------:R-:W-:Y:S02]  /*0850*/  IADD3 R62, P2, R68, c[0x0][0x170], RZ ;  /* 0x00005c00443e7a10 */ /* 0x000fe40007f5e0ff */
[----:B------:R-:W-:Y:S02]  /*0860*/  ISETP.GE.U32.AND.EX P0, PT, R94, RZ, PT, P0 ;  /* 0x000000ff5e00720c */ /* 0x000fe40003f06100 */
[----:B------:R-:W-:Y:S02]  /*0870*/  IADD3.X R63, R69, c[0x0][0x174], RZ, P2, !PT ;  /* 0x00005d00453f7a10 */ /* 0x000fe400017fe4ff */
[----:B----4-:R-:W-:Y:S01]  /*0880*/  LEA R60, P1, R71, c[0x0][0x168], 0x2 ;  /* 0x00005a00473c7a11 */ /* 0x010fe200078210ff */
[----:B0-----:R-:W-:-:S03]  /*0890*/  CS2R R28, SRZ ;  /* 0x00000000001c7805 */ /* 0x001fc6000001ff00 */
[----:B------:R-:W-:-:S05]  /*08a0*/  LEA.HI.X R61, R71, c[0x0][0x16c], R94, 0x2, P1 ;  /* 0x00005b00473d7a11 */ /* 0x000fca00008f145e */
[----:B------:R0:W4:Y:S01]  /*08b0*/  @!P0 LDG.E.EL.64 R64, [R62.64+0x3000] ;  /* 0x003000063e408981 */ /* 0x000122000c2e1b00 */
[----:B------:R-:W-:-:S03]  /*08c0*/  IADD3 R66, P1, R68, c[0x0][0x190], RZ ;  /* 0x0000640044427a10 */ /* 0x000fc60007f3e0ff */
[----:B------:R1:W4:Y:S01]  /*08d0*/  @!P0 LDG.E.EL.128 R28, [R60.64+0x6000] ;  /* 0x006000063c1c8981 */ /* 0x000322000c2e1d00 */
[----:B------:R-:W-:Y:S02]  /*08e0*/  IADD3.X R67, R69, c[0x0][0x194], RZ, P1, !PT ;  /* 0x0000650045437a10 */ /* 0x000fe40000ffe4ff */
[----:B------:R-:W-:Y:S01]  /*08f0*/  IADD3 R68, P2, R68, c[0x0][0x198], RZ ;  /* 0x0000660044447a10 */ /* 0x000fe20007f5e0ff */
[----:B0-----:R-:W-:-:S03]  /*0900*/  CS2R R62, SRZ ;  /* 0x00000000003e7805 */ /* 0x001fc6000001ff00 */
[----:B------:R-:W-:Y:S01]  /*0910*/  IADD3.X R69, R69, c[0x0][0x19c], RZ, P2, !PT ;  /* 0x0000670045457a10 */ /* 0x000fe200017fe4ff */
[----:B-1----:R-:W-:-:S04]  /*0920*/  CS2R R60, SRZ ;  /* 0x00000000003c7805 */ /* 0x002fc8000001ff00 */
[----:B------:R0:W4:Y:S04]  /*0930*/  @!P0 LDG.E.EL.64 R62, [R68.64] ;  /* 0x00000006443e8981 */ /* 0x000128000c2e1b00 */
[----:B------:R1:W4:Y:S01]  /*0940*/  @!P0 LDG.E.EL.64 R60, [R66.64] ;  /* 0x00000006423c8981 */ /* 0x000322000c2e1b00 */
[----:B------:R-:W-:Y:S01]  /*0950*/  IMAD.SHL.U32 R85, R72, 0x8, RZ ;  /* 0x0000000848557824 */ /* 0x000fe200078e00ff */
[----:B------:R-:W-:Y:S02]  /*0960*/  SHF.R.U32.HI R72, RZ, 0x3, R72 ;  /* 0x00000003ff487819 */ /* 0x000fe40000011648 */
[----:B------:R-:W-:Y:S02]  /*0970*/  ISETP.LT.U32.AND P0, PT, R71, 0xc00, PT ;  /* 0x00000c004700780c */ /* 0x000fe40003f01070 */
[----:B------:R-:W-:Y:S01]  /*0980*/  LOP3.LUT R85, R70, 0x7f8, R85, 0xf8, !PT ;  /* 0x000007f846557812 */ /* 0x000fe200078ef855 */
[----:B0-----:R-:W-:Y:S04]  /*0990*/  LDS.64 R68, [R77+0x1010] ;  /* 0x001010004d447984 */ /* 0x001fe80000000a00 */
[----:B-1----:R-:W-:Y:S04]  /*09a0*/  LDS.64 R66, [R77] ;  /* 0x000000004d427984 */ /* 0x002fe80000000a00 */
[----:B------:R-:W-:Y:S01]  /*09b0*/  LDS.64 R70, [R77+0x3030] ;  /* 0x003030004d467984 */ /* 0x000fe20000000a00 */
[----:B------:R-:W-:Y:S01]  /*09c0*/  IMAD R98, R124, 0x2, R75 ;  /* 0x000000027c627824 */ /* 0x000fe200078e024b */
[----:B------:R-:W-:-:S02]  /*09d0*/  ISETP.GE.U32.AND P1, PT, R85, 0xc00, PT ;  /* 0x00000c005500780c */ /* 0x000fc40003f26070 */
[----:B------:R-:W-:Y:S02]  /*09e0*/  PLOP3.LUT P2, PT, PT, PT, UP1, 0x40, 0x0 ;  /* 0x000000000000781c */ /* 0x000fe40003f4e818 */
[C---:B------:R-:W-:Y:S02]  /*09f0*/  ISETP.GE.U32.AND.EX P1, PT, R94.reuse, RZ, PT, P1 ;  /* 0x000000ff5e00720c */ /* 0x040fe40003f26110 */
[----:B------:R-:W-:Y:S02]  /*0a00*/  ISETP.LT.U32.AND.EX P0, PT, R94, RZ, P2, P0 ;  /* 0x000000ff5e00720c */ /* 0x000fe40001701100 */
[----:B------:R-:W-:Y:S02]  /*0a10*/  PLOP3.LUT P4, PT, PT, PT, UP0, 0x80, 0x0 ;  /* 0x000000000000781c */ /* 0x000fe40003f8f008 */
[----:B--2---:R-:W-:Y:S01]  /*0a20*/  I2FP.F32.S32 R95, R32 ;  /* 0x00000020005f7245 */ /* 0x004fe20000201400 */
[----:B------:R-:W-:-:S05]  /*0a30*/  IMAD.SHL.U32 R32, R124, 0x4, RZ ;  /* 0x000000047c207824 */ /* 0x000fca00078e00ff */
[----:B------:R-:W-:Y:S02]  /*0a40*/  LOP3.LUT R96, R32, 0x30, R72, 0xf8, !PT ;  /* 0x0000003020607812 */ /* 0x000fe400078ef848 */
[----:B------:R-:W0:Y:S01]  /*0a50*/  LDS.64 R72, [R77+0x2020] ;  /* 0x002020004d487984 */ /* 0x000e220000000a00 */
[----:B------:R-:W-:Y:S02]  /*0a60*/  I2FP.F32.S32 R33, R33 ;  /* 0x0000002100217245 */ /* 0x000fe40000201400 */
[----:B------:R-:W-:Y:S02]  /*0a70*/  I2FP.F32.S32 R97, R34 ;  /* 0x0000002200617245 */ /* 0x000fe40000201400 */
[----:B------:R-:W-:Y:S02]  /*0a80*/  I2FP.F32.S32 R35, R35 ;  /* 0x0000002300237245 */ /* 0x000fe40000201400 */
[----:B---3--:R-:W-:Y:S02]  /*0a90*/  I2FP.F32.S32 R99, R36 ;  /* 0x0000002400637245 */ /* 0x008fe40000201400 */
[----:B------:R-:W-:-:S02]  /*0aa0*/  I2FP.F32.S32 R37, R37 ;  /* 0x0000002500257245 */ /* 0x000fc40000201400 */
[----:B------:R-:W-:Y:S02]  /*0ab0*/  I2FP.F32.S32 R101, R38 ;  /* 0x0000002600657245 */ /* 0x000fe40000201400 */
[----:B------:R-:W-:Y:S02]  /*0ac0*/  I2FP.F32.S32 R39, R39 ;  /* 0x0000002700277245 */ /* 0x000fe40000201400 */
[----:B-----5:R-:W-:Y:S02]  /*0ad0*/  I2FP.F32.S32 R103, R40 ;  /* 0x0000002800677245 */ /* 0x020fe40000201400 */
[----:B------:R-:W-:Y:S02]  /*0ae0*/  I2FP.F32.S32 R41, R41 ;  /* 0x0000002900297245 */ /* 0x000fe40000201400 */
[----:B------:R-:W-:Y:S02]  /*0af0*/  I2FP.F32.S32 R105, R42 ;  /* 0x0000002a00697245 */ /* 0x000fe40000201400 */
[----:B------:R-:W-:-:S02]  /*0b00*/  I2FP.F32.S32 R43, R43 ;  /* 0x0000002b002b7245 */ /* 0x000fc40000201400 */
[----:B------:R-:W-:Y:S02]  /*0b10*/  I2FP.F32.S32 R107, R44 ;  /* 0x0000002c006b7245 */ /* 0x000fe40000201400 */
[----:B------:R-:W-:Y:S02]  /*0b20*/  I2FP.F32.S32 R45, R45 ;  /* 0x0000002d002d7245 */ /* 0x000fe40000201400 */
[----:B------:R-:W-:Y:S02]  /*0b30*/  I2FP.F32.S32 R109, R46 ;  /* 0x0000002e006d7245 */ /* 0x000fe40000201400 */
[----:B------:R-:W-:Y:S01]  /*0b40*/  I2FP.F32.S32 R47, R47 ;  /* 0x0000002f002f7245 */ /* 0x000fe20000201400 */
[C---:B------:R-:W-:Y:S01]  /*0b50*/  FMUL R32, R74.reuse, R95 ;  /* 0x0000005f4a207220 */ /* 0x040fe20000400000 */
[C---:B------:R-:W-:Y:S01]  /*0b60*/  FMUL R33, R74.reuse, R33 ;  /* 0x000000214a217220 */ /* 0x040fe20000400000 */
[C---:B------:R-:W-:Y:S01]  /*0b70*/  FMUL R34, R74.reuse, R97 ;  /* 0x000000614a227220 */ /* 0x040fe20000400000 */
[C---:B------:R-:W-:Y:S01]  /*0b80*/  FMUL R35, R74.reuse, R35 ;  /* 0x000000234a237220 */ /* 0x040fe20000400000 */
[----:B------:R-:W-:Y:S01]  /*0b90*/  BAR.SYNC.DEFER_BLOCKING 0x0 ;  /* 0x0000000000007b1d */ /* 0x000fe20000010000 */
[C---:B------:R-:W-:Y:S01]  /*0ba0*/  FMUL R36, R74.reuse, R99 ;  /* 0x000000634a247220 */ /* 0x040fe20000400000 */
        /* <DEDUP_REMOVED lines=10> */
[----:B------:R-:W-:Y:S01]  /*0c50*/  FMUL R47, R74, R47 ;  /* 0x0000002f4a2f7220 */ /* 0x000fe20000400000 */
[----:B------:R4:W-:Y:S04]  /*0c60*/  STS.128 [R96], R32 ;  /* 0x0000002060007388 */ /* 0x0009e80000000c00 */
[----:B------:R-:W-:Y:S04]  /*0c70*/  STS.128 [R91+0x10], R36 ;  /* 0x000010245b007388 */ /* 0x000fe80000000c00 */
[----:B------:R1:W-:Y:S04]  /*0c80*/  STS.128 [R98+0x20], R40 ;  /* 0x0000202862007388 */ /* 0x0003e80000000c00 */
[----:B------:R2:W-:Y:S01]  /*0c90*/  STS.128 [R91+0x30], R44 ;  /* 0x0000302c5b007388 */ /* 0x0005e20000000c00 */
[----:B------:R-:W-:-:S03]  /*0ca0*/  IMAD.IADD R95, R77, 0x1, R77 ;  /* 0x000000014d5f7824 */ /* 0x000fc600078e024d */
[----:B------:R-:W-:Y:S01]  /*0cb0*/  BAR.SYNC.DEFER_BLOCKING 0x0 ;  /* 0x0000000000007b1d */ /* 0x000fe20000010000 */
[----:B----4-:R-:W-:Y:S02]  /*0cc0*/  PRMT R33, R64, 0x7632, R33 ;  /* 0x0000763240217816 */ /* 0x010fe40000000021 */
[----:B------:R-:W-:-:S03]  /*0cd0*/  PRMT R32, R65, 0x7632, R32 ;  /* 0x0000763241207816 */ /* 0x000fc60000000020 */
[----:B------:R-:W-:Y:S02]  /*0ce0*/  IMAD.U32 R120, R33, 0x10000, RZ ;  /* 0x0001000021787824 */ /* 0x000fe400078e00ff */
[----:B------:R-:W-:Y:S01]  /*0cf0*/  IMAD.U32 R118, R32, 0x10000, RZ ;  /* 0x0001000020767824 */ /* 0x000fe200078e00ff */
[----:B------:R-:W3:Y:S04]  /*0d00*/  LDS.128 R36, [R95+0x4020] ;  /* 0x004020005f247984 */ /* 0x000ee80000000c00 */
[----:B------:R-:W4:Y:S01]  /*0d10*/  LDS.128 R32, [R95] ;  /* 0x000000005f207984 */ /* 0x000f220000000c00 */
[----:B------:R-:W-:Y:S02]  /*0d20*/  IMAD.U32 R119, R64, 0x10000, RZ ;  /* 0x0001000040777824 */ /* 0x000fe400078e00ff */
[----:B------:R-:W-:Y:S01]  /*0d30*/  IMAD.U32 R117, R65, 0x10000, RZ ;  /* 0x0001000041757824 */ /* 0x000fe200078e00ff */
[----:B-1----:R-:W-:Y:S01]  /*0d40*/  LOP3.LUT R40, R76, 0x2, RZ, 0xfc, !PT ;  /* 0x000000024c287812 */ /* 0x002fe200078efcff */
[----:B------:R-:W-:Y:S01]  /*0d50*/  FADD R119, R119, R28 ;  /* 0x0000001c77777221 */ /* 0x000fe20000000000 */
[----:B------:R-:W-:Y:S01]  /*0d60*/  FADD R120, R120, R29 ;  /* 0x0000001d78787221 */ /* 0x000fe20000000000 */
[----:B------:R-:W-:Y:S01]  /*0d70*/  FADD R117, R117, R30 ;  /* 0x0000001e75757221 */ /* 0x000fe20000000000 */
[----:B------:R-:W-:-:S02]  /*0d80*/  FADD R118, R118, R31 ;  /* 0x0000001f76767221 */ /* 0x000fc40000000000 */
[----:B------:R-:W1:Y:S01]  /*0d90*/  LDS.128 R28, [R95+0x2010] ;  /* 0x002010005f1c7984 */ /* 0x000e620000000c00 */
[----:B------:R-:W-:Y:S02]  /*0da0*/  ISETP.LT.AND P2, PT, R40, 0xe10, !P1 ;  /* 0x00000e102800780c */ /* 0x000fe40004f41270 */
[C---:B------:R-:W-:Y:S01]  /*0db0*/  PRMT R40, R60.reuse, 0x7632, R40 ;  /* 0x000076323c287816 */ /* 0x040fe20000000028 */
[----:B--2---:R-:W-:Y:S01]  /*0dc0*/  IMAD.U32 R45, R60, 0x10000, RZ ;  /* 0x000100003c2d7824 */ /* 0x004fe200078e00ff */
[----:B------:R-:W-:Y:S02]  /*0dd0*/  PRMT R47, R61, 0x7632, R47 ;  /* 0x000076323d2f7816 */ /* 0x000fe4000000002f */
[C---:B------:R-:W-:Y:S01]  /*0de0*/  PRMT R46, R63.reuse, 0x7632, R46 ;  /* 0x000076323f2e7816 */ /* 0x040fe2000000002e */
[----:B------:R-:W-:Y:S02]  /*0df0*/  IMAD.U32 R60, R40, 0x10000, RZ ;  /* 0x00010000283c7824 */ /* 0x000fe400078e00ff */
[----:B------:R-:W2:Y:S01]  /*0e00*/  LDS.128 R40, [R95+0x6030] ;  /* 0x006030005f287984 */ /* 0x000ea20000000c00 */
[----:B------:R-:W-:Y:S01]  /*0e10*/  IMAD.U32 R44, R63, 0x10000, RZ ;  /* 0x000100003f2c7824 */ /* 0x000fe200078e00ff */
[----:B------:R-:W-:Y:S01]  /*0e20*/  PRMT R63, R62, 0x7632, R63 ;  /* 0x000076323e3f7816 */ /* 0x000fe2000000003f */
[----:B------:R-:W-:Y:S01]  /*0e30*/  IMAD.U32 R47, R47, 0x10000, RZ ;  /* 0x000100002f2f7824 */ /* 0x000fe200078e00ff */
[----:B0-----:R-:W-:Y:S01]  /*0e40*/  PRMT R64, R72, 0x7632, R64 ;  /* 0x0000763248407816 */ /* 0x001fe20000000040 */
[----:B------:R-:W-:Y:S01]  /*0e50*/  IMAD.U32 R46, R46, 0x10000, RZ ;  /* 0x000100002e2e7824 */ /* 0x000fe200078e00ff */
[----:B------:R-:W-:Y:S01]  /*0e60*/  PRMT R65, R73, 0x7632, R65 ;  /* 0x0000763249417816 */ /* 0x000fe20000000041 */
[----:B------:R-:W-:-:S02]  /*0e70*/  IMAD.U32 R61, R61, 0x10000, RZ ;  /* 0x000100003d3d7824 */ /* 0x000fc400078e00ff */
[----:B------:R-:W-:Y:S02]  /*0e80*/  IMAD.U32 R94, R73, 0x10000, RZ ;  /* 0x00010000495e7824 */ /* 0x000fe400078e00ff */
[----:B------:R-:W-:Y:S02]  /*0e90*/  IMAD.U32 R63, R63, 0x10000, RZ ;  /* 0x000100003f3f7824 */ /* 0x000fe400078e00ff */
[----:B------:R-:W-:Y:S02]  /*0ea0*/  IMAD.U32 R62, R62, 0x10000, RZ ;  /* 0x000100003e3e7824 */ /* 0x000fe400078e00ff */
[----:B------:R-:W-:Y:S01]  /*0eb0*/  IMAD.U32 R73, R64, 0x10000, RZ ;  /* 0x0001000040497824 */ /* 0x000fe200078e00ff */
[----:B---3--:R-:W-:Y:S01]  /*0ec0*/  FFMA R96, R47, R39, R46 ;  /* 0x000000272f607223 */ /* 0x008fe2000000002e */
[----:B------:R-:W-:Y:S01]  /*0ed0*/  IMAD.U32 R65, R65, 0x10000, RZ ;  /* 0x0001000041417824 */ /* 0x000fe200078e00ff */
[----:B------:R-:W-:Y:S01]  /*0ee0*/  FFMA R64, R61, R38, R44 ;  /* 0x000000263d407223 */ /* 0x000fe2000000002c */
[----:B------:R-:W-:Y:S01]  /*0ef0*/  FFMA R39, R60, R37, R63 ;  /* 0x000000253c277223 */ /* 0x000fe2000000003f */
[----:B------:R-:W-:Y:S01]  /*0f00*/  IMAD.U32 R72, R72, 0x10000, RZ ;  /* 0x0001000048487824 */ /* 0x000fe200078e00ff */
[----:B------:R-:W-:Y:S01]  /*0f10*/  FFMA R38, R45, R36, R62 ;  /* 0x000000242d267223 */ /* 0x000fe2000000003e */
[--C-:B------:R-:W-:Y:S01]  /*0f20*/  FFMA R37, R118, R96, R65.reuse ;  /* 0x0000006076257223 */ /* 0x100fe20000000041 */
[----:B------:R-:W-:Y:S01]  /*0f30*/  FFMA R36, R117, R64, R94 ;  /* 0x0000004075247223 */ /* 0x000fe2000000005e */
[----:B------:R-:W-:-:S02]  /*0f40*/  PRMT R65, R67, 0x7632, R65 ;  /* 0x0000763243417816 */ /* 0x000fc40000000041 */
[----:B------:R-:W-:Y:S01]  /*0f50*/  PRMT R64, R66, 0x7632, R64 ;  /* 0x0000763242407816 */ /* 0x000fe20000000040 */
[----:B------:R-:W-:Y:S01]  /*0f60*/  FFMA R38, R119, R38, R72 ;  /* 0x0000002677267223 */ /* 0x000fe20000000048 */
[----:B------:R-:W-:Y:S01]  /*0f70*/  FFMA R39, R120, R39, R73 ;  /* 0x0000002778277223 */ /* 0x000fe20000000049 */
[----:B------:R-:W-:Y:S01]  /*0f80*/  IMAD.U32 R72, R67, 0x10000, RZ ;  /* 0x0001000043487824 */ /* 0x000fe200078e00ff */
[----:B----4-:R-:W-:Y:S01]  /*0f90*/  FFMA R73, R47, R35, R46 ;  /* 0x000000232f497223 */ /* 0x010fe2000000002e */
[----:B------:R-:W-:Y:S01]  /*0fa0*/  IMAD.U32 R67, R65, 0x10000, RZ ;  /* 0x0001000041437824 */ /* 0x000fe200078e00ff */
[----:B------:R-:W-:Y:S01]  /*0fb0*/  FFMA R35, R60, R33, R63 ;  /* 0x000000213c237223 */ /* 0x000fe2000000003f */
[----:B------:R-:W-:Y:S01]  /*0fc0*/  IMAD.U32 R65, R64, 0x10000, RZ ;  /* 0x0001000040417824 */ /* 0x000fe200078e00ff */
[----:B------:R-:W-:Y:S01]  /*0fd0*/  FFMA R64, R61, R34, R44 ;  /* 0x000000223d407223 */ /* 0x000fe2000000002c */
[----:B------:R-:W-:Y:S02]  /*0fe0*/  FFMA R34, R45, R32, R62 ;  /* 0x000000202d227223 */ /* 0x000fe4000000003e */
[--C-:B------:R-:W-:Y:S01]  /*0ff0*/  FFMA R35, R120, R35, R65.reuse ;  /* 0x0000002378237223 */ /* 0x100fe20000000041 */
[----:B------:R-:W-:Y:S01]  /*1000*/  FFMA R32, R117, R64, R72 ;  /* 0x0000004075207223 */ /* 0x000fe20000000048 */
[----:B------:R-:W-:-:S02]  /*1010*/  PRMT R65, R69, 0x7632, R65 ;  /* 0x0000763245417816 */ /* 0x000fc40000000041 */
[----:B------:R-:W-:Y:S01]  /*1020*/  PRMT R64, R68, 0x7632, R64 ;  /* 0x0000763244407816 */ /* 0x000fe20000000040 */
[----:B------:R-:W-:Y:S01]  /*1030*/  FFMA R33, R118, R73, R67 ;  /* 0x0000004976217223 */ /* 0x000fe20000000043 */
[----:B-1----:R-:W-:Y:S01]  /*1040*/  FFMA R29, R60, R29, R63 ;  /* 0x0000001d3c1d7223 */ /* 0x002fe2000000003f */
[----:B------:R-:W-:Y:S01]  /*1050*/  IMAD.U32 R67, R65, 0x10000, RZ ;  /* 0x0001000041437824 */ /* 0x000fe200078e00ff */
[----:B------:R-:W-:Y:S01]  /*1060*/  FFMA R28, R45, R28, R62 ;  /* 0x0000001c2d1c7223 */ /* 0x000fe2000000003e */
[----:B------:R-:W-:Y:S02]  /*1070*/  IMAD.U32 R65, R64, 0x10000, RZ ;  /* 0x0001000040417824 */ /* 0x000fe400078e00ff */
[----:B------:R-:W-:Y:S02]  /*1080*/  IMAD.U32 R68, R68, 0x10000, RZ ;  /* 0x0001000044447824 */ /* 0x000fe400078e00ff */
[----:B------:R-:W-:Y:S01]  /*1090*/  FFMA R116, R120, R29, R65 ;  /* 0x0000001d78747223 */ /* 0x000fe20000000041 */
[----:B------:R-:W-:Y:S01]  /*10a0*/  IMAD.U32 R66, R66, 0x10000, RZ ;  /* 0x0001000042427824 */ /* 0x000fe200078e00ff */
[----:B------:R-:W-:Y:S01]  /*10b0*/  FFMA R115, R119, R28, R68 ;  /* 0x0000001c77737223 */ /* 0x000fe20000000044 */
[----:B------:R-:W-:-:S02]  /*10c0*/  PRMT R29, R71, 0x7632, R29 ;  /* 0x00007632471d7816 */ /* 0x000fc4000000001d */
[----:B------:R-:W-:Y:S01]  /*10d0*/  PRMT R28, R70, 0x7632, R28 ;  /* 0x00007632461c7816 */ /* 0x000fe2000000001c */
[----:B------:R-:W-:Y:S01]  /*10e0*/  FFMA R34, R119, R34, R66 ;  /* 0x0000002277227223 */ /* 0x000fe20000000042 */
[----:B------:R-:W-:Y:S01]  /*10f0*/  FFMA R30, R61, R30, R44 ;  /* 0x0000001e3d1e7223 */ /* 0x000fe2000000002c */
[----:B--2---:R-:W-:Y:S01]  /*1100*/  FFMA R60, R60, R41, R63 ;  /* 0x000000293c3c7223 */ /* 0x004fe2000000003f */
[----:B------:R-:W-:Y:S01]  /*1110*/  IMAD.U32 R66, R69, 0x10000, RZ ;  /* 0x0001000045427824 */ /* 0x000fe200078e00ff */
[----:B------:R-:W-:Y:S01]  /*1120*/  FFMA R31, R47, R31, R46 ;  /* 0x0000001f2f1f7223 */ /* 0x000fe2000000002e */
[----:B------:R-:W-:Y:S01]  /*1130*/  FFMA R44, R61, R42, R44 ;  /* 0x0000002a3d2c7223 */ /* 0x000fe2000000002c */
[----:B------:R-:W-:Y:S01]  /*1140*/  IMAD.U32 R41, R29, 0x10000, RZ ;  /* 0x000100001d297824 */ /* 0x000fe200078e00ff */
[----:B------:R-:W-:Y:S01]  /*1150*/  FFMA R43, R47, R43, R46 ;  /* 0x0000002b2f2b7223 */ /* 0x000fe2000000002e */
[----:B------:R-:W-:Y:S01]  /*1160*/  IMAD.U32 R42, R71, 0x10000, RZ ;  /* 0x00010000472a7824 */ /* 0x000fe200078e00ff */
[----:B------:R-:W-:Y:S01]  /*1170*/  FFMA R40, R45, R40, R62 ;  /* 0x000000282d287223 */ /* 0x000fe2000000003e */
[----:B------:R-:W-:-:S02]  /*1180*/  IMAD.U32 R29, R28, 0x10000, RZ ;  /* 0x000100001c1d7824 */ /* 0x000fc400078e00ff */
[----:B------:R-:W-:Y:S01]  /*1190*/  IMAD.U32 R70, R70, 0x10000, RZ ;  /* 0x0001000046467824 */ /* 0x000fe200078e00ff */
[C---:B------:R-:W-:Y:S01]  /*11a0*/  FFMA R31, R118.reuse, R31, R67 ;  /* 0x0000001f761f7223 */ /* 0x040fe20000000043 */
[C---:B------:R-:W-:Y:S01]  /*11b0*/  FFMA R30, R117.reuse, R30, R66 ;  /* 0x0000001e751e7223 */ /* 0x040fe20000000042 */
[----:B------:R-:W-:Y:S01]  /*11c0*/  FFMA R118, R118, R43, R41 ;  /* 0x0000002b76767223 */ /* 0x000fe20000000029 */
[----:B------:R-:W-:Y:S01]  /*11d0*/  FFMA R117, R117, R44, R42 ;  /* 0x0000002c75757223 */ /* 0x000fe2000000002a */
[----:B------:R-:W-:Y:S01]  /*11e0*/  FFMA R120, R120, R60, R29 ;  /* 0x0000003c78787223 */ /* 0x000fe2000000001d */
[----:B------:R-:W-:Y:S01]  /*11f0*/  FFMA R119, R119, R40, R70 ;  /* 0x0000002877777223 */ /* 0x000fe20000000046 */
[----:B------:R-:W-:Y:S01]  /*1200*/  IMAD.MOV.U32 R67, RZ, RZ, 0x3f800000 ;  /* 0x3f800000ff437424 */ /* 0x000fe200078e00ff */
        /* <DEDUP_REMOVED lines=8> */
[----:B------:R-:W-:-:S02]  /*1290*/  IMAD.MOV.U32 R66, RZ, RZ, 0x3f800000 ;  /* 0x3f800000ff427424 */ /* 0x000fc400078e00ff */
[----:B------:R-:W-:Y:S02]  /*12a0*/  IMAD.MOV.U32 R65, RZ, RZ, 0x3f800000 ;  /* 0x3f800000ff417424 */ /* 0x000fe400078e00ff */
[----:B------:R-:W-:Y:S02]  /*12b0*/  IMAD.MOV.U32 R64, RZ, RZ, 0x3f800000 ;  /* 0x3f800000ff407424 */ /* 0x000fe400078e00ff */
[----:B------:R-:W-:Y:S02]  /*12c0*/  IMAD.MOV.U32 R63, RZ, RZ, 0x3f800000 ;  /* 0x3f800000ff3f7424 */ /* 0x000fe400078e00ff */
[----:B------:R-:W-:Y:S02]  /*12d0*/  IMAD.MOV.U32 R62, RZ, RZ, 0x3f800000 ;  /* 0x3f800000ff3e7424 */ /* 0x000fe400078e00ff */
[----:B------:R-:W-:Y:S02]  /*12e0*/  IMAD.MOV.U32 R61, RZ, RZ, 0x3f800000 ;  /* 0x3f800000ff3d7424 */ /* 0x000fe400078e00ff */
        /* <DEDUP_REMOVED lines=9> */
[----:B------:R-:W-:Y:S02]  /*1380*/  IMAD.MOV.U32 R104, RZ, RZ, R38 ;  /* 0x000000ffff687224 */ /* 0x000fe400078e0026 */
[----:B------:R-:W-:Y:S02]  /*1390*/  IMAD.MOV.U32 R105, RZ, RZ, R39 ;  /* 0x000000ffff697224 */ /* 0x000fe400078e0027 */
[----:B------:R-:W-:Y:S02]  /*13a0*/  IMAD.MOV.U32 R106, RZ, RZ, R36 ;  /* 0x000000ffff6a7224 */ /* 0x000fe400078e0024 */
[----:B------:R-:W-:-:S02]  /*13b0*/  IMAD.MOV.U32 R107, RZ, RZ, R37 ;  /* 0x000000ffff6b7224 */ /* 0x000fc400078e0025 */
[----:B------:R-:W-:Y:S02]  /*13c0*/  IMAD.MOV.U32 R28, RZ, RZ, R34 ;  /* 0x000000ffff1c7224 */ /* 0x000fe400078e0022 */
[----:B------:R-:W-:Y:S02]  /*13d0*/  IMAD.MOV.U32 R125, RZ, RZ, R35 ;  /* 0x000000ffff7d7224 */ /* 0x000fe400078e0023 */
        /* <DEDUP_REMOVED lines=9> */
[----:B------:R-:W-:Y:S01]  /*1470*/  IMAD.MOV.U32 R114, RZ, RZ, R118 ;  /* 0x000000ffff727224 */ /* 0x000fe200078e0076 */
[----:B------:R-:W-:Y:S05]  /*1480*/  @P4 BRA `(.L_x_0) ;  /* 0x00000e0000004947 */ /* 0x000fea0003800000 */
[----:B------:R-:W-:Y:S01]  /*1490*/  FADD R67, R16, 1 ;  /* 0x3f80000010437421 */ /* 0x000fe20000000000 */
[----:B------:R-:W-:Y:S01]  /*14a0*/  FADD R68, R34, -R24 ;  /* 0x8000001822447221 */ /* 0x000fe20000000000 */
[----:B------:R-:W-:Y:S01]  /*14b0*/  FADD R66, R15, 1 ;  /* 0x3f8000000f427421 */ /* 0x000fe20000000000 */
[----:B------:R-:W-:Y:S01]  /*14c0*/  FADD R69, R35, -R25 ;  /* 0x8000001923457221 */ /* 0x000fe20000000000 */
[C---:B------:R-:W-:Y:S01]  /*14d0*/  FMUL R28, R67.reuse, 0.25 ;  /* 0x3e800000431c7820 */ /* 0x040fe20000400000 */
[C---:B------:R-:W-:Y:S01]  /*14e0*/  FSETP.GEU.AND P4, PT, |R67|.reuse, 1.175494350822287508e-38, PT ;  /* 0x008000004300780b */ /* 0x040fe20003f8e200 */
[----:B------:R-:W-:Y:S01]  /*14f0*/  FMUL R29, R68, 0.25 ;  /* 0x3e800000441d7820 */ /* 0x000fe20000400000 */
[----:B------:R-:W-:Y:S01]  /*1500*/  FSETP.GT.AND P6, PT, |R67|, 8.50705917302346158658e+37, PT ;  /* 0x7e8000004300780b */ /* 0x000fe20003fc4200 */
[----:B------:R-:W-:Y:S01]  /*1510*/  FMUL R42, R69, 0.25 ;  /* 0x3e800000452a7820 */ /* 0x000fe20000400000 */
[----:B------:R-:W-:Y:S01]  /*1520*/  FSETP.GEU.AND P5, PT, |R66|, 1.175494350822287508e-38, PT ;  /* 0x008000004200780b */ /* 0x000fe20003fae200 */
[----:B------:R-:W-:Y:S01]  /*1530*/  FADD R65, R14, 1 ;  /* 0x3f8000000e417421 */ /* 0x000fe20000000000 */
[----:B------:R-:W-:Y:S01]  /*1540*/  FSEL R28, R28, R67, P6 ;  /* 0x000000431c1c7208 */ /* 0x000fe20003000000 */
[----:B------:R-:W-:Y:S01]  /*1550*/  FADD R70, R32, -R26 ;  /* 0x8000001a20467221 */ /* 0x000fe20000000000 */
[----:B------:R-:W-:Y:S01]  /*1560*/  FSEL R40, R29, R68, P6 ;  /* 0x000000441d287208 */ /* 0x000fe20003000000 */
[C---:B------:R-:W-:Y:S01]  /*1570*/  FMUL R29, R66.reuse, 0.25 ;  /* 0x3e800000421d7820 */ /* 0x040fe20000400000 */
[----:B------:R-:W-:Y:S01]  /*1580*/  FSETP.GT.AND P6, PT, |R66|, 8.50705917302346158658e+37, PT ;  /* 0x7e8000004200780b */ /* 0x000fe20003fc4200 */
[----:B------:R-:W-:Y:S01]  /*1590*/  FADD R64, R13, 1 ;  /* 0x3f8000000d407421 */ /* 0x000fe20000000000 */
[----:B------:R-:W-:Y:S01]  /*15a0*/  FMUL R45, R70, 0.25 ;  /* 0x3e800000462d7820 */ /* 0x000fe20000400000 */
[----:B------:R-:W-:Y:S01]  /*15b0*/  @!P4 FMUL R28, R28, 16777216 ;  /* 0x4b8000001c1cc820 */ /* 0x000fe20000400000 */
[----:B------:R-:W-:Y:S01]  /*15c0*/  FSEL R41, R29, R66, P6 ;  /* 0x000000421d297208 */ /* 0x000fe20003000000 */
[----:B------:R-:W-:Y:S01]  /*15d0*/  @!P4 FMUL R40, R40, 16777216 ;  /* 0x4b8000002828c820 */ /* 0x000fe20000400000 */
[----:B------:R-:W-:Y:S01]  /*15e0*/  FSEL R125, R42, R69, P6 ;  /* 0x000000452a7d7208 */ /* 0x000fe20003000000 */
[----:B------:R0:W1:Y:S01]  /*15f0*/  MUFU.RCP R29, R28 ;  /* 0x0000001c001d7308 */ /* 0x0000620000001000 */
[C---:B------:R-:W-:Y:S01]  /*1600*/  FSETP.GEU.AND P6, PT, |R65|.reuse, 1.175494350822287508e-38, PT ;  /* 0x008000004100780b */ /* 0x040fe20003fce200 */
[C---:B------:R-:W-:Y:S01]  /*1610*/  FMUL R42, R65.reuse, 0.25 ;  /* 0x3e800000412a7820 */ /* 0x040fe20000400000 */
[----:B------:R-:W-:Y:S01]  /*1620*/  FSETP.GT.AND P4, PT, |R65|, 8.50705917302346158658e+37, PT ;  /* 0x7e8000004100780b */ /* 0x000fe20003f84200 */
[----:B------:R-:W-:Y:S01]  /*1630*/  @!P5 FMUL R41, R41, 16777216 ;  /* 0x4b8000002929d820 */ /* 0x000fe20000400000 */
[----:B------:R-:W-:Y:S01]  /*1640*/  @!P5 FMUL R125, R125, 16777216 ;  /* 0x4b8000007d7dd820 */ /* 0x000fe20000400000 */
[----:B------:R-:W-:Y:S01]  /*1650*/  FADD R71, R33, -R27 ;  /* 0x8000001b21477221 */ /* 0x000fe20000000000 */
[C---:B------:R-:W-:Y:S01]  /*1660*/  FSETP.GEU.AND P5, PT, |R64|.reuse, 1.175494350822287508e-38, PT ;  /* 0x008000004000780b */ /* 0x040fe20003fae200 */
[----:B------:R-:W-:Y:S01]  /*1670*/  FMUL R47, R64, 0.25 ;  /* 0x3e800000402f7820 */ /* 0x000fe20000400000 */
[----:B------:R-:W-:Y:S01]  /*1680*/  FSEL R43, R42, R65, P4 ;  /* 0x000000412a2b7208 */ /* 0x000fe20002000000 */
[----:B0-----:R-:W-:Y:S01]  /*1690*/  FMUL R28, R71, 0.25 ;  /* 0x3e800000471c7820 */ /* 0x001fe20000400000 */
[----:B------:R-:W-:Y:S01]  /*16a0*/  FSEL R45, R45, R70, P4 ;  /* 0x000000462d2d7208 */ /* 0x000fe20002000000 */
[----:B------:R-:W-:Y:S01]  /*16b0*/  FADD R63, R12, 1 ;  /* 0x3f8000000c3f7421 */ /* 0x000fe20000000000 */
[----:B------:R-:W-:Y:S01]  /*16c0*/  FSETP.GT.AND P4, PT, |R64|, 8.50705917302346158658e+37, PT ;  /* 0x7e8000004000780b */ /* 0x000fe20003f84200 */
[----:B------:R-:W-:Y:S01]  /*16d0*/  @!P6 FMUL R43, R43, 16777216 ;  /* 0x4b8000002b2be820 */ /* 0x000fe20000400000 */
[----:B------:R0:W2:Y:S01]  /*16e0*/  MUFU.RCP R42, R41 ;  /* 0x00000029002a7308 */ /* 0x0000a20000001000 */
[----:B------:R-:W-:Y:S01]  /*16f0*/  FADD R72, R115, -R48 ;  /* 0x8000003073487221 */ /* 0x000fe20000000000 */
[----:B------:R-:W-:Y:S01]  /*1700*/  FSEL R47, R47, R64, P4 ;  /* 0x000000402f2f7208 */ /* 0x000fe20002000000 */
[----:B------:R-:W-:Y:S01]  /*1710*/  @!P6 FMUL R45, R45, 16777216 ;  /* 0x4b8000002d2de820 */ /* 0x000fe20000400000 */
[----:B------:R-:W-:Y:S01]  /*1720*/  FSEL R44, R28, R71, P4 ;  /* 0x000000471c2c7208 */ /* 0x000fe20002000000 */
[----:B------:R-:W-:Y:S01]  /*1730*/  FADD R62, R11, 1 ;  /* 0x3f8000000b3e7421 */ /* 0x000fe20000000000 */
[----:B-1----:R-:W-:Y:S01]  /*1740*/  FFMA R28, R29, R40, R24 ;  /* 0x000000281d1c7223 */ /* 0x002fe20000000018 */
[C---:B------:R-:W-:Y:S01]  /*1750*/  FSETP.GEU.AND P6, PT, |R63|.reuse, 1.175494350822287508e-38, PT ;  /* 0x008000003f00780b */ /* 0x040fe20003fce200 */
[----:B------:R-:W1:Y:S01]  /*1760*/  MUFU.RCP R43, R43 ;  /* 0x0000002b002b7308 */ /* 0x000e620000001000 */
[C---:B------:R-:W-:Y:S01]  /*1770*/  FMUL R40, R63.reuse, 0.25 ;  /* 0x3e8000003f287820 */ /* 0x040fe20000400000 */
[----:B------:R-:W-:Y:S01]  /*1780*/  FMUL R123, R72, 0.25 ;  /* 0x3e800000487b7820 */ /* 0x000fe20000400000 */
[----:B------:R-:W-:Y:S01]  /*1790*/  FADD R73, R116, -R49 ;  /* 0x8000003174497221 */ /* 0x000fe20000000000 */
[----:B------:R-:W-:Y:S01]  /*17a0*/  FSETP.GT.AND P4, PT, |R63|, 8.50705917302346158658e+37, PT ;  /* 0x7e8000003f00780b */ /* 0x000fe20003f84200 */
[----:B------:R-:W-:Y:S01]  /*17b0*/  @!P5 FMUL R47, R47, 16777216 ;  /* 0x4b8000002f2fd820 */ /* 0x000fe20000400000 */
[----:B------:R-:W-:Y:S01]  /*17c0*/  @!P5 FMUL R44, R44, 16777216 ;  /* 0x4b8000002c2cd820 */ /* 0x000fe20000400000 */
[C---:B------:R-:W-:Y:S01]  /*17d0*/  FSETP.GEU.AND P5, PT, |R62|.reuse, 1.175494350822287508e-38, PT ;  /* 0x008000003e00780b */ /* 0x040fe20003fae200 */
[----:B0-----:R-:W-:Y:S01]  /*17e0*/  FMUL R41, R62, 0.25 ;  /* 0x3e8000003e297820 */ /* 0x001fe20000400000 */
[----:B------:R-:W-:Y:S01]  /*17f0*/  FSEL R29, R40, R63, P4 ;  /* 0x0000003f281d7208 */ /* 0x000fe20002000000 */
[----:B------:R-:W-:Y:S01]  /*1800*/  FMUL R108, R73, 0.25 ;  /* 0x3e800000496c7820 */ /* 0x000fe20000400000 */
[----:B------:R-:W-:Y:S01]  /*1810*/  FSEL R123, R123, R72, P4 ;  /* 0x000000487b7b7208 */ /* 0x000fe20002000000 */
[----:B------:R-:W-:Y:S01]  /*1820*/  FADD R61, R10, 1 ;  /* 0x3f8000000a3d7421 */ /* 0x000fe20000000000 */
[----:B------:R-:W-:Y:S01]  /*1830*/  FSETP.GT.AND P4, PT, |R62|, 8.50705917302346158658e+37, PT ;  /* 0x7e8000003e00780b */ /* 0x000fe20003f84200 */
[----:B------:R0:W3:Y:S01]  /*1840*/  MUFU.RCP R122, R47 ;  /* 0x0000002f007a7308 */ /* 0x0000e20000001000 */
[----:B------:R-:W-:Y:S01]  /*1850*/  FADD R94, R30, -R50 ;  /* 0x800000321e5e7221 */ /* 0x000fe20000000000 */
[----:B--2---:R-:W-:Y:S01]  /*1860*/  FFMA R125, R42, R125, R25 ;  /* 0x0000007d2a7d7223 */ /* 0x004fe20000000019 */
[----:B------:R-:W-:Y:S01]  /*1870*/  FSEL R40, R41, R62, P4 ;  /* 0x0000003e29287208 */ /* 0x000fe20002000000 */
[----:B------:R-:W-:Y:S01]  /*1880*/  FADD R60, R9, 1 ;  /* 0x3f800000093c7421 */ /* 0x000fe20000000000 */
[----:B------:R-:W-:Y:S01]  /*1890*/  FSEL R108, R108, R73, P4 ;  /* 0x000000496c6c7208 */ /* 0x000fe20002000000 */
[----:B------:R-:W-:Y:S01]  /*18a0*/  FADD R95, R31, -R51 ;  /* 0x800000331f5f7221 */ /* 0x000fe20000000000 */
[----:B------:R-:W-:Y:S01]  /*18b0*/  FSETP.GEU.AND P4, PT, |R61|, 1.175494350822287508e-38, PT ;  /* 0x008000003d00780b */ /* 0x000fe20003f8e200 */
[----:B------:R-:W-:Y:S01]  /*18c0*/  @!P6 FMUL R29, R29, 16777216 ;  /* 0x4b8000001d1de820 */ /* 0x000fe20000400000 */
[----:B------:R-:W-:Y:S01]  /*18d0*/  @!P6 FMUL R123, R123, 16777216 ;  /* 0x4b8000007b7be820 */ /* 0x000fe20000400000 */
[C---:B------:R-:W-:Y:S01]  /*18e0*/  FMUL R42, R61.reuse, 0.25 ;  /* 0x3e8000003d2a7820 */ /* 0x040fe20000400000 */
[----:B------:R-:W-:Y:S01]  /*18f0*/  FMUL R109, R94, 0.25 ;  /* 0x3e8000005e6d7820 */ /* 0x000fe20000400000 */
[----:B------:R-:W-:Y:S01]  /*1900*/  FSETP.GT.AND P6, PT, |R61|, 8.50705917302346158658e+37, PT ;  /* 0x7e8000003d00780b */ /* 0x000fe20003fc4200 */
[----:B-1----:R-:W-:Y:S01]  /*1910*/  FFMA R121, R43, R45, R26 ;  /* 0x0000002d2b797223 */ /* 0x002fe2000000001a */
[----:B------:R-:W-:Y:S01]  /*1920*/  @!P5 FMUL R40, R40, 16777216 ;  /* 0x4b8000002828d820 */ /* 0x000fe20000400000 */
[----:B------:R-:W-:Y:S01]  /*1930*/  @!P5 FMUL R108, R108, 16777216 ;  /* 0x4b8000006c6cd820 */ /* 0x000fe20000400000 */
[----:B------:R-:W-:Y:S01]  /*1940*/  FMUL R41, R60, 0.25 ;  /* 0x3e8000003c297820 */ /* 0x000fe20000400000 */
[----:B------:R-:W-:Y:S01]  /*1950*/  FMUL R110, R95, 0.25 ;  /* 0x3e8000005f6e7820 */ /* 0x000fe20000400000 */
[----:B0-----:R-:W-:Y:S01]  /*1960*/  FADD R47, R8, 1 ;  /* 0x3f800000082f7421 */ /* 0x001fe20000000000 */
[----:B------:R-:W-:Y:S01]  /*1970*/  FSETP.GT.AND P5, PT, |R60|, 8.50705917302346158658e+37, PT ;  /* 0x7e8000003c00780b */ /* 0x000fe20003fa4200 */
[----:B------:R-:W-:Y:S01]  /*1980*/  FADD R96, R38, -R52 ;  /* 0x8000003426607221 */ /* 0x000fe20000000000 */
[----:B------:R-:W-:Y:S01]  /*1990*/  FSEL R43, R42, R61, P6 ;  /* 0x0000003d2a2b7208 */ /* 0x000fe20003000000 */
[----:B---3--:R-:W-:Y:S01]  /*19a0*/  FFMA R122, R122, R44, R27 ;  /* 0x0000002c7a7a7223 */ /* 0x008fe2000000001b */
[----:B------:R-:W-:Y:S01]  /*19b0*/  FSEL R109, R109, R94, P6 ;  /* 0x0000005e6d6d7208 */ /* 0x000fe20003000000 */
[----:B------:R-:W-:Y:S01]  /*19c0*/  FMUL R44, R47, 0.25 ;  /* 0x3e8000002f2c7820 */ /* 0x000fe20000400000 */
[----:B------:R-:W-:Y:S01]  /*19d0*/  FSETP.GEU.AND P6, PT, |R60|, 1.175494350822287508e-38, PT ;  /* 0x008000003c00780b */ /* 0x000fe20003fce200 */
[----:B------:R-:W-:Y:S01]  /*19e0*/  @!P4 FMUL R43, R43, 16777216 ;  /* 0x4b8000002b2bc820 */ /* 0x000fe20000400000 */
[----:B------:R-:W-:Y:S01]  /*19f0*/  FSEL R42, R41, R60, P5 ;  /* 0x0000003c292a7208 */ /* 0x000fe20002800000 */
[----:B------:R-:W-:Y:S01]  /*1a00*/  @!P4 FMUL R109, R109, 16777216 ;  /* 0x4b8000006d6dc820 */ /* 0x000fe20000400000 */
[----:B------:R-:W-:Y:S01]  /*1a10*/  FSEL R110, R110, R95, P5 ;  /* 0x0000005f6e6e7208 */ /* 0x000fe20002800000 */
[----:B------:R-:W-:Y:S01]  /*1a20*/  FMUL R41, R96, 0.25 ;  /* 0x3e80000060297820 */ /* 0x000fe20000400000 */
[----:B------:R-:W-:Y:S01]  /*1a30*/  FSETP.GEU.AND P5, PT, |R47|, 1.175494350822287508e-38, PT ;  /* 0x008000002f00780b */ /* 0x000fe20003fae200 */
[----:B------:R-:W-:Y:S01]  /*1a40*/  FADD R46, R7, 1 ;  /* 0x3f800000072e7421 */ /* 0x000fe20000000000 */
[----:B------:R-:W-:Y:S01]  /*1a50*/  FSETP.GT.AND P4, PT, |R47|, 8.50705917302346158658e+37, PT ;  /* 0x7e8000002f00780b */ /* 0x000fe20003f84200 */
[----:B------:R-:W-:Y:S01]  /*1a60*/  FADD R97, R39, -R53 ;  /* 0x8000003527617221 */ /* 0x000fe20000000000 */
[----:B------:R-:W0:Y:S01]  /*1a70*/  MUFU.RCP R29, R29 ;  /* 0x0000001d001d7308 */ /* 0x000e220000001000 */
[----:B------:R-:W-:Y:S01]  /*1a80*/  FMUL R99, R46, 0.25 ;  /* 0x3e8000002e637820 */ /* 0x000fe20000400000 */
[----:B------:R-:W-:Y:S01]  /*1a90*/  FSEL R44, R44, R47, P4 ;  /* 0x0000002f2c2c7208 */ /* 0x000fe20002000000 */
[----:B------:R-:W-:Y:S01]  /*1aa0*/  @!P6 FMUL R42, R42, 16777216 ;  /* 0x4b8000002a2ae820 */ /* 0x000fe20000400000 */
[----:B------:R-:W-:Y:S01]  /*1ab0*/  FSEL R41, R41, R96, P4 ;  /* 0x0000006029297208 */ /* 0x000fe20002000000 */
[----:B------:R-:W-:Y:S01]  /*1ac0*/  @!P6 FMUL R110, R110, 16777216 ;  /* 0x4b8000006e6ee820 */ /* 0x000fe20000400000 */
[----:B------:R-:W-:Y:S01]  /*1ad0*/  FSETP.GEU.AND P4, PT, |R46|, 1.175494350822287508e-38, PT ;  /* 0x008000002e00780b */ /* 0x000fe20003f8e200 */
[----:B------:R-:W-:Y:S01]  /*1ae0*/  FMUL R100, R97, 0.25 ;  /* 0x3e80000061647820 */ /* 0x000fe20000400000 */
[----:B------:R-:W-:Y:S01]  /*1af0*/  FADD R45, R6, 1 ;  /* 0x3f800000062d7421 */ /* 0x000fe20000000000 */
[----:B------:R-:W-:Y:S01]  /*1b00*/  FSETP.GT.AND P6, PT, |R46|, 8.50705917302346158658e+37, PT ;  /* 0x7e8000002e00780b */ /* 0x000fe20003fc4200 */
[----:B------:R-:W-:Y:S01]  /*1b10*/  @!P5 FMUL R44, R44, 16777216 ;  /* 0x4b8000002c2cd820 */ /* 0x000fe20000400000 */
[----:B------:R-:W-:Y:S01]  /*1b20*/  @!P5 FMUL R41, R41, 16777216 ;  /* 0x4b8000002929d820 */ /* 0x000fe20000400000 */
[----:B------:R-:W-:Y:S01]  /*1b30*/  FMUL R98, R45, 0.25 ;  /* 0x3e8000002d627820 */ /* 0x000fe20000400000 */
[----:B------:R-:W-:Y:S01]  /*1b40*/  FSEL R102, R99, R46, P6 ;  /* 0x0000002e63667208 */ /* 0x000fe20003000000 */
[----:B------:R-:W1:Y:S01]  /*1b50*/  MUFU.RCP R40, R40 ;  /* 0x0000002800287308 */ /* 0x000e620000001000 */
[----:B------:R-:W-:Y:S01]  /*1b60*/  FSEL R100, R100, R97, P6 ;  /* 0x0000006164647208 */ /* 0x000fe20003000000 */
[----:B0-----:R-:W-:Y:S01]  /*1b70*/  FFMA R123, R29, R123, R48 ;  /* 0x0000007b1d7b7223 */ /* 0x001fe20000000030 */
[----:B------:R-:W-:-:S02]  /*1b80*/  FSETP.GT.AND P6, PT, |R45|, 8.50705917302346158658e+37, PT ;  /* 0x7e8000002d00780b */ /* 0x000fc40003fc4200 */
[----:B------:R-:W-:Y:S01]  /*1b90*/  FSETP.GEU.AND P5, PT, |R45|, 1.175494350822287508e-38, PT ;  /* 0x008000002d00780b */ /* 0x000fe20003fae200 */
[----:B------:R-:W-:Y:S01]  /*1ba0*/  @!P4 FMUL R102, R102, 16777216 ;  /* 0x4b8000006666c820 */ /* 0x000fe20000400000 */
[----:B------:R-:W-:Y:S01]  /*1bb0*/  FSEL R101, R98, R45, P6 ;  /* 0x0000002d62657208 */ /* 0x000fe20003000000 */
[----:B------:R0:W2:Y:S01]  /*1bc0*/  MUFU.RCP R99, R44 ;  /* 0x0000002c00637308 */ /* 0x0000a20000001000 */
[----:B------:R-:W-:Y:S01]  /*1bd0*/  FADD R98, R36, -R54 ;  /* 0x8000003624627221 */ /* 0x000fe20000000000 */
[----:B------:R-:W-:-:S03]  /*1be0*/  @!P4 FMUL R100, R100, 16777216 ;  /* 0x4b8000006464c820 */ /* 0x000fc60000400000 */
[----:B------:R-:W-:-:S03]  /*1bf0*/  FMUL R29, R98, 0.25 ;  /* 0x3e800000621d7820 */ /* 0x000fc60000400000 */
[----:B------:R-:W3:Y:S01]  /*1c00*/  MUFU.RCP R43, R43 ;  /* 0x0000002b002b7308 */ /* 0x000ee20000001000 */
[----:B0-----:R-:W-:Y:S01]  /*1c10*/  FADD R44, R5, 1 ;  /* 0x3f800000052c7421 */ /* 0x001fe20000000000 */
[----:B------:R-:W-:Y:S01]  /*1c20*/  FSEL R29, R29, R98, P6 ;  /* 0x000000621d1d7208 */ /* 0x000fe20003000000 */
[----:B------:R-:W-:Y:S01]  /*1c30*/  @!P5 FMUL R101, R101, 16777216 ;  /* 0x4b8000006565d820 */ /* 0x000fe20000400000 */
[----:B-1----:R-:W-:Y:S02]  /*1c40*/  FFMA R108, R40, R108, R49 ;  /* 0x0000006c286c7223 */ /* 0x002fe40000000031 */
[C---:B------:R-:W-:Y:S01]  /*1c50*/  FSETP.GEU.AND P4, PT, |R44|.reuse, 1.175494350822287508e-38, PT ;  /* 0x008000002c00780b */ /* 0x040fe20003f8e200 */
[----:B------:R-:W-:Y:S01]  /*1c60*/  @!P5 FMUL R29, R29, 16777216 ;  /* 0x4b8000001d1dd820 */ /* 0x000fe20000400000 */
[----:B------:R-:W0:Y:S01]  /*1c70*/  MUFU.RCP R102, R102 ;  /* 0x0000006600667308 */ /* 0x000e220000001000 */
[----:B--2---:R-:W-:Y:S01]  /*1c80*/  FFMA R104, R99, R41, R52 ;  /* 0x0000002963687223 */ /* 0x004fe20000000034 */
[C---:B------:R-:W-:Y:S01]  /*1c90*/  FMUL R41, R44.reuse, 0.25 ;  /* 0x3e8000002c297820 */ /* 0x040fe20000400000 */
[----:B------:R-:W-:Y:S01]  /*1ca0*/  FADD R99, R37, -R55 ;  /* 0x8000003725637221 */ /* 0x000fe20000000000 */
[----:B------:R-:W-:-:S03]  /*1cb0*/  FSETP.GT.AND P5, PT, |R44|, 8.50705917302346158658e+37, PT ;  /* 0x7e8000002c00780b */ /* 0x000fc60003fa4200 */
[----:B------:R-:W-:Y:S01]  /*1cc0*/  FMUL R40, R99, 0.25 ;  /* 0x3e80000063287820 */ /* 0x000fe20000400000 */
[----:B------:R-:W1:Y:S01]  /*1cd0*/  MUFU.RCP R42, R42 ;  /* 0x0000002a002a7308 */ /* 0x000e620000001000 */
[----:B---3--:R-:W-:Y:S01]  /*1ce0*/  FFMA R109, R43, R109, R50 ;  /* 0x0000006d2b6d7223 */ /* 0x008fe20000000032 */
[----:B------:R-:W-:Y:S01]  /*1cf0*/  FSEL R41, R41, R44, P5 ;  /* 0x0000002c29297208 */ /* 0x000fe20002800000 */
[----:B------:R-:W-:Y:S01]  /*1d00*/  FADD R43, R4, 1 ;  /* 0x3f800000042b7421 */ /* 0x000fe20000000000 */
[----:B------:R-:W-:-:S03]  /*1d10*/  FSEL R40, R40, R99, P5 ;  /* 0x0000006328287208 */ /* 0x000fc60002800000 */
[----:B------:R-:W-:Y:S01]  /*1d20*/  @!P4 FMUL R41, R41, 16777216 ;  /* 0x4b8000002929c820 */ /* 0x000fe20000400000 */
[----:B------:R-:W2:Y:S01]  /*1d30*/  MUFU.RCP R101, R101 ;  /* 0x0000006500657308 */ /* 0x000ea20000001000 */
[----:B0-----:R-:W-:Y:S01]  /*1d40*/  FFMA R105, R102, R100, R53 ;  /* 0x0000006466697223 */ /* 0x001fe20000000035 */
[----:B------:R-:W-:Y:S01]  /*1d50*/  FSETP.GEU.AND P5, PT, |R43|, 1.175494350822287508e-38, PT ;  /* 0x008000002b00780b */ /* 0x000fe20003fae200 */
[----:B------:R-:W-:Y:S01]  /*1d60*/  FADD R100, R119, -R56 ;  /* 0x8000003877647221 */ /* 0x000fe20000000000 */
[C---:B------:R-:W-:Y:S01]  /*1d70*/  FMUL R112, R43.reuse, 0.25 ;  /* 0x3e8000002b707820 */ /* 0x040fe20000400000 */
[----:B------:R-:W-:Y:S01]  /*1d80*/  FSETP.GT.AND P6, PT, |R43|, 8.50705917302346158658e+37, PT ;  /* 0x7e8000002b00780b */ /* 0x000fe20003fc4200 */
[----:B------:R-:W-:Y:S01]  /*1d90*/  @!P4 FMUL R40, R40, 16777216 ;  /* 0x4b8000002828c820 */ /* 0x000fe20000400000 */
[----:B------:R-:W-:Y:S01]  /*1da0*/  FMUL R111, R100, 0.25 ;  /* 0x3e800000646f7820 */ /* 0x000fe20000400000 */
[----:B-1----:R-:W-:Y:S01]  /*1db0*/  FFMA R110, R42, R110, R51 ;  /* 0x0000006e2a6e7223 */ /* 0x002fe20000000033 */
[----:B------:R-:W-:Y:S01]  /*1dc0*/  FADD R42, R3, 1 ;  /* 0x3f800000032a7421 */ /* 0x000fe20000000000 */
[----:B------:R0:W1:Y:S01]  /*1dd0*/  MUFU.RCP R102, R41 ;  /* 0x0000002900667308 */ /* 0x0000620000001000 */
[----:B------:R-:W-:-:S02]  /*1de0*/  FSEL R103, R112, R43, P6 ;  /* 0x0000002b70677208 */ /* 0x000fc40003000000 */
[----:B------:R-:W-:Y:S02]  /*1df0*/  FSEL R111, R111, R100, P6 ;  /* 0x000000646f6f7208 */ /* 0x000fe40003000000 */
[C---:B------:R-:W-:Y:S01]  /*1e00*/  FSETP.GEU.AND P4, PT, |R42|.reuse, 1.175494350822287508e-38, PT ;  /* 0x008000002a00780b */ /* 0x040fe20003f8e200 */
[----:B--2---:R-:W-:Y:S01]  /*1e10*/  FFMA R106, R101, R29, R54 ;  /* 0x0000001d656a7223 */ /* 0x004fe20000000036 */
[C---:B------:R-:W-:Y:S01]  /*1e20*/  FMUL R29, R42.reuse, 0.25 ;  /* 0x3e8000002a1d7820 */ /* 0x040fe20000400000 */
[----:B------:R-:W-:Y:S01]  /*1e30*/  FSETP.GT.AND P6, PT, |R42|, 8.50705917302346158658e+37, PT ;  /* 0x7e8000002a00780b */ /* 0x000fe20003fc4200 */
[----:B------:R-:W-:Y:S01]  /*1e40*/  @!P5 FMUL R103, R103, 16777216 ;  /* 0x4b8000006767d820 */ /* 0x000fe20000400000 */
[----:B------:R-:W-:Y:S01]  /*1e50*/  FADD R101, R120, -R57 ;  /* 0x8000003978657221 */ /* 0x000fe20000000000 */
[----:B0-----:R-:W-:Y:S01]  /*1e60*/  FADD R41, R2, 1 ;  /* 0x3f80000002297421 */ /* 0x001fe20000000000 */
[----:B------:R-:W-:Y:S01]  /*1e70*/  FSEL R112, R29, R42, P6 ;  /* 0x0000002a1d707208 */ /* 0x000fe20003000000 */
[----:B------:R-:W-:-:S02]  /*1e80*/  @!P5 FMUL R111, R111, 16777216 ;  /* 0x4b8000006f6fd820 */ /* 0x000fc40000400000 */
[----:B------:R-:W0:Y:S01]  /*1e90*/  MUFU.RCP R103, R103 ;  /* 0x0000006700677308 */ /* 0x000e220000001000 */
[----:B-1----:R-:W-:Y:S01]  /*1ea0*/  FFMA R107, R102, R40, R55 ;  /* 0x00000028666b7223 */ /* 0x002fe20000000037 */
[----:B------:R-:W-:Y:S01]  /*1eb0*/  FMUL R40, R101, 0.25 ;  /* 0x3e80000065287820 */ /* 0x000fe20000400000 */
[----:B------:R-:W-:Y:S01]  /*1ec0*/  @!P4 FMUL R112, R112, 16777216 ;  /* 0x4b8000007070c820 */ /* 0x000fe20000400000 */
[C---:B------:R-:W-:Y:S01]  /*1ed0*/  FMUL R102, R41.reuse, 0.25 ;  /* 0x3e80000029667820 */ /* 0x040fe20000400000 */
[C---:B------:R-:W-:Y:S02]  /*1ee0*/  FSETP.GEU.AND P5, PT, |R41|.reuse, 1.175494350822287508e-38, PT ;  /* 0x008000002900780b */ /* 0x040fe40003fae200 */
[----:B------:R-:W-:Y:S02]  /*1ef0*/  FSEL R40, R40, R101, P6 ;  /* 0x0000006528287208 */ /* 0x000fe40003000000 */
[----:B------:R-:W1:Y:S01]  /*1f00*/  MUFU.RCP R112, R112 ;  /* 0x0000007000707308 */ /* 0x000e620000001000 */
[----:B------:R-:W-:-:S02]  /*1f10*/  FSETP.GT.AND P6, PT, |R41|, 8.50705917302346158658e+37, PT ;  /* 0x7e8000002900780b */ /* 0x000fc40003fc4200 */
[----:B------:R-:W-:Y:S02]  /*1f20*/  @!P4 FMUL R40, R40, 16777216 ;  /* 0x4b8000002828c820 */ /* 0x000fe40000400000 */
[----:B------:R-:W-:Y:S01]  /*1f30*/  FSEL R29, R102, R41, P6 ;  /* 0x00000029661d7208 */ /* 0x000fe20003000000 */
[----:B------:R-:W-:Y:S01]  /*1f40*/  FADD R102, R117, -R58 ;  /* 0x8000003a75667221 */ /* 0x000fe20000000000 */
[----:B0-----:R-:W-:-:S03]  /*1f50*/  FFMA R111, R103, R111, R56 ;  /* 0x0000006f676f7223 */ /* 0x001fc60000000038 */
[----:B------:R-:W-:Y:S01]  /*1f60*/  FMUL R103, R102, 0.25 ;  /* 0x3e80000066677820 */ /* 0x000fe20000400000 */
[----:B------:R-:W-:-:S04]  /*1f70*/  @!P5 FMUL R29, R29, 16777216 ;  /* 0x4b8000001d1dd820 */ /* 0x000fc80000400000 */
[----:B------:R-:W-:Y:S01]  /*1f80*/  FSEL R103, R103, R102, P6 ;  /* 0x0000006667677208 */ /* 0x000fe20003000000 */
[----:B-1----:R-:W-:Y:S01]  /*1f90*/  FFMA R112, R112, R40, R57 ;  /* 0x0000002870707223 */ /* 0x002fe20000000039 */
[----:B------:R-:W-:Y:S01]  /*1fa0*/  FADD R40, R0, 1 ;  /* 0x3f80000000287421 */ /* 0x000fe20000000000 */
[----:B------:R-:W0:Y:S02]  /*1fb0*/  MUFU.RCP R29, R29 ;  /* 0x0000001d001d7308 */ /* 0x000e240000001000 */
[----:B------:R-:W-:Y:S01]  /*1fc0*/  @!P5 FMUL R103, R103, 16777216 ;  /* 0x4b8000006767d820 */ /* 0x000fe20000400000 */
[C---:B------:R-:W-:Y:S01]  /*1fd0*/  FMUL R114, R40.reuse, 0.25 ;  /* 0x3e80000028727820 */ /* 0x040fe20000400000 */
[C---:B------:R-:W-:Y:S02]  /*1fe0*/  FSETP.GEU.AND P5, PT, |R40|.reuse, 1.175494350822287508e-38, PT ;  /* 0x008000002800780b */ /* 0x040fe40003fae200 */
[----:B------:R-:W-:-:S04]  /*1ff0*/  FSETP.GT.AND P4, PT, |R40|, 8.50705917302346158658e+37, PT ;  /* 0x7e8000002800780b */ /* 0x000fc80003f84200 */
[----:B------:R-:W-:Y:S01]  /*2000*/  FSEL R114, R114, R40, P4 ;  /* 0x0000002872727208 */ /* 0x000fe20002000000 */
[----:B0-----:R-:W-:-:S06]  /*2010*/  FFMA R113, R29, R103, R58 ;  /* 0x000000671d717223 */ /* 0x001fcc000000003a */
[----:B------:R-:W-:Y:S01]  /*2020*/  @!P5 FMUL R114, R114, 16777216 ;  /* 0x4b8000007272d820 */ /* 0x000fe20000400000 */
[----:B------:R-:W-:-:S04]  /*2030*/  FADD R103, R118, -R59 ;  /* 0x8000003b76677221 */ /* 0x000fc80000000000 */
[----:B------:R-:W-:Y:S01]  /*2040*/  FMUL R29, R103, 0.25 ;  /* 0x3e800000671d7820 */ /* 0x000fe20000400000 */
[----:B------:R-:W0:Y:S04]  /*2050*/  MUFU.RCP R114, R114 ;  /* 0x0000007200727308 */ /* 0x000e280000001000 */
[----:B------:R-:W-:-:S05]  /*2060*/  FSEL R29, R29, R103, P4 ;  /* 0x000000671d1d7208 */ /* 0x000fca0002000000 */
[----:B------:R-:W-:-:S04]  /*2070*/  @!P5 FMUL R29, R29, 16777216 ;  /* 0x4b8000001d1dd820 */ /* 0x000fc80000400000 */
[----:B0-----:R-:W-:-:S04]  /*2080*/  FFMA R114, R114, R29, R59 ;  /* 0x0000001d72727223 */ /* 0x001fc8000000003b */
[----:B------:R-:W-:-:S04]  /*2090*/  FADD R29, R118, -R114 ;  /* 0x80000072761d7221 */ /* 0x000fc80000000000 */
[----:B------:R-:W-:Y:S01]  /*20a0*/  FFMA R103, R103, R29, R23 ;  /* 0x0000001d67677223 */ /* 0x000fe20000000017 */
        /* <DEDUP_REMOVED lines=30> */
.L_x_0:
[----:B------:R-:W-:Y:S01]  /*2290*/  BAR.SYNC.DEFER_BLOCKING 0x0 ;  /* 0x0000000000007b1d */ /* 0x000fe20000010000 */
[----:B------:R-:W-:Y:S02]  /*22a0*/  FSEL R24, R28, R24, P0 ;  /* 0x000000181c187208 */ /* 0x000fe40000000000 */
[----:B------:R-:W-:Y:S02]  /*22b0*/  F2FP.BF16.PACK_AB R28, R35, R34 ;  /* 0x00000022231c723e */ /* 0x000fe400000010ff */
[----:B------:R-:W-:Y:S02]  /*22c0*/  F2FP.BF16.PACK_AB R29, R33, R32 ;  /* 0x00000020211d723e */ /* 0x000fe400000010ff */
[----:B------:R-:W-:Y:S01]  /*22d0*/  F2FP.BF16.PACK_AB R32, R39, R38 ;  /* 0x000000262720723e */ /* 0x000fe200000010ff */
[----:B------:R-:W-:Y:S01]  /*22e0*/  IMAD.MOV.U32 R39, RZ, RZ, 0x2 ;  /* 0x00000002ff277424 */ /* 0x000fe200078e00ff */
[----:B------:R-:W-:Y:S01]  /*22f0*/  F2FP.BF16.PACK_AB R33, R37, R36 ;  /* 0x000000242521723e */ /* 0x000fe200000010ff */
[----:B------:R-:W-:Y:S01]  /*2300*/  IMAD.MOV.U32 R37, RZ, RZ, 0xc00 ;  /* 0x00000c00ff257424 */ /* 0x000fe200078e00ff */
[----:B------:R-:W-:Y:S01]  /*2310*/  F2FP.BF16.PACK_AB R34, R120, R119 ;  /* 0x000000777822723e */ /* 0x000fe200000010ff */
[----:B------:R-:W-:Y:S01]  /*2320*/  IMAD R36, R76, 0xc00, R85 ;  /* 0x00000c004c247824 */ /* 0x000fe200078e0255 */
[----:B------:R-:W-:Y:S01]  /*2330*/  F2FP.BF16.PACK_AB R35, R118, R117 ;  /* 0x000000757623723e */ /* 0x000fe200000010ff */
[C---:B------:R-:W-:Y:S01]  /*2340*/  IMAD R38, R76.reuse, R37, 0x1800 ;  /* 0x000018004c267424 */ /* 0x040fe200078e0225 */
[----:B------:R-:W-:Y:S01]  /*2350*/  ISETP.LT.AND P1, PT, R76, 0xe10, !P1 ;  /* 0x00000e104c00780c */ /* 0x000fe20004f21270 */
[----:B------:R-:W-:Y:S01]  /*2360*/  IMAD.WIDE R36, R36, R39, c[0x0][0x1a0] ;  /* 0x0000680024247625 */ /* 0x000fe200078e0227 */
[----:B------:R-:W-:-:S02]  /*2370*/  FSEL R86, R70, R86, P0 ;  /* 0x0000005646567208 */ /* 0x000fc40000000000 */
[----:B------:R-:W-:Y:S01]  /*2380*/  FSEL R25, R125, R25, P0 ;  /* 0x000000197d197208 */ /* 0x000fe20000000000 */
[----:B------:R-:W-:Y:S01]  /*2390*/  IMAD.IADD R38, R38, 0x1, R85 ;  /* 0x0000000126267824 */ /* 0x000fe200078e0255 */
[----:B------:R-:W-:Y:S01]  /*23a0*/  FSEL R26, R121, R26, P0 ;  /* 0x0000001a791a7208 */ /* 0x000fe20000000000 */
[----:B------:R-:W-:Y:S01]  /*23b0*/  IMAD.MOV.U32 R70, RZ, RZ, 0x800 ;  /* 0x00000800ff467424 */ /* 0x000fe200078e00ff */
[----:B------:R-:W-:Y:S01]  /*23c0*/  FSEL R27, R122, R27, P0 ;  /* 0x0000001b7a1b7208 */ /* 0x000fe20000000000 */
[----:B------:R0:W-:Y:S01]  /*23d0*/  STS.64 [R77], R28 ;  /* 0x0000001c4d007388 */ /* 0x0001e20000000a00 */
[----:B------:R-:W-:Y:S01]  /*23e0*/  IMAD.WIDE R38, R38, R39, c[0x0][0x1a0] ;  /* 0x0000680026267625 */ /* 0x000fe200078e0227 */
[----:B------:R-:W-:Y:S02]  /*23f0*/  FSEL R48, R123, R48, P0 ;  /* 0x000000307b307208 */ /* 0x000fe40000000000 */
[----:B------:R-:W-:Y:S02]  /*2400*/  FSEL R49, R108, R49, P0 ;  /* 0x000000316c317208 */ /* 0x000fe40000000000 */
[----:B------:R-:W-:-:S02]  /*2410*/  FSEL R50, R109, R50, P0 ;  /* 0x000000326d327208 */ /* 0x000fc40000000000 */
[----:B------:R-:W-:Y:S02]  /*2420*/  FSEL R51, R110, R51, P0 ;  /* 0x000000336e337208 */ /* 0x000fe40000000000 */
[----:B------:R-:W-:Y:S02]  /*2430*/  FSEL R52, R104, R52, P0 ;  /* 0x0000003468347208 */ /* 0x000fe40000000000 */
[----:B0-----:R-:W-:Y:S02]  /*2440*/  F2FP.BF16.PACK_AB R28, R116, R115 ;  /* 0x00000073741c723e */ /* 0x001fe400000010ff */
[----:B------:R-:W-:Y:S02]  /*2450*/  F2FP.BF16.PACK_AB R29, R31, R30 ;  /* 0x0000001e1f1d723e */ /* 0x000fe400000010ff */
[----:B------:R-:W-:Y:S02]  /*2460*/  FSEL R53, R105, R53, P0 ;  /* 0x0000003569357208 */ /* 0x000fe40000000000 */
[----:B------:R-:W-:Y:S01]  /*2470*/  FSEL R54, R106, R54, P0 ;  /* 0x000000366a367208 */ /* 0x000fe20000000000 */
[----:B------:R-:W-:Y:S01]  /*2480*/  STS.64 [R77+0x1010], R28 ;  /* 0x0010101c4d007388 */ /* 0x000fe20000000a00 */
[----:B------:R-:W-:-:S02]  /*2490*/  FSEL R55, R107, R55, P0 ;  /* 0x000000376b377208 */ /* 0x000fc40000000000 */
[----:B------:R-:W-:Y:S01]  /*24a0*/  FSEL R56, R111, R56, P0 ;  /* 0x000000386f387208 */ /* 0x000fe20000000000 */
[----:B------:R-:W-:Y:S01]  /*24b0*/  BAR.SYNC.DEFER_BLOCKING 0x0 ;  /* 0x0000000000007b1d */ /* 0x000fe20000010000 */
[----:B------:R-:W-:Y:S02]  /*24c0*/  FSEL R57, R112, R57, P0 ;  /* 0x0000003970397208 */ /* 0x000fe40000000000 */
[----:B------:R-:W-:Y:S02]  /*24d0*/  FSEL R58, R113, R58, P0 ;  /* 0x0000003a713a7208 */ /* 0x000fe40000000000 */
[----:B------:R-:W-:Y:S02]  /*24e0*/  FSEL R59, R114, R59, P0 ;  /* 0x0000003b723b7208 */ /* 0x000fe40000000000 */
[----:B------:R-:W-:Y:S02]  /*24f0*/  FSEL R88, R68, R88, P0 ;  /* 0x0000005844587208 */ /* 0x000fe40000000000 */
[----:B------:R-:W-:-:S02]  /*2500*/  FSEL R87, R69, R87, P0 ;  /* 0x0000005745577208 */ /* 0x000fc40000000000 */
[----:B------:R-:W-:Y:S02]  /*2510*/  FSEL R84, R71, R84, P0 ;  /* 0x0000005447547208 */ /* 0x000fe40000000000 */
[----:B------:R-:W-:Y:S02]  /*2520*/  FSEL R83, R72, R83, P0 ;  /* 0x0000005348537208 */ /* 0x000fe40000000000 */
[----:B------:R-:W-:Y:S02]  /*2530*/  FSEL R82, R73, R82, P0 ;  /* 0x0000005249527208 */ /* 0x000fe40000000000 */
[----:B------:R-:W-:Y:S02]  /*2540*/  FSEL R81, R94, R81, P0 ;  /* 0x000000515e517208 */ /* 0x000fe40000000000 */
[----:B------:R-:W-:Y:S02]  /*2550*/  FSEL R80, R95, R80, P0 ;  /* 0x000000505f507208 */ /* 0x000fe40000000000 */
[----:B------:R-:W-:-:S02]  /*2560*/  FSEL R79, R96, R79, P0 ;  /* 0x0000004f604f7208 */ /* 0x000fc40000000000 */
[----:B------:R-:W-:Y:S01]  /*2570*/  FSEL R78, R97, R78, P0 ;  /* 0x0000004e614e7208 */ /* 0x000fe20000000000 */
[----:B------:R-:W0:Y:S01]  /*2580*/  LDS.128 R28, [R90] ;  /* 0x000000005a1c7984 */ /* 0x000e220000000c00 */
[----:B------:R-:W-:Y:S02]  /*2590*/  FSEL R18, R98, R18, P0 ;  /* 0x0000001262127208 */ /* 0x000fe40000000000 */
[----:B------:R-:W-:Y:S01]  /*25a0*/  FSEL R19, R99, R19, P0 ;  /* 0x0000001363137208 */ /* 0x000fe20000000000 */
[----:B------:R-:W-:Y:S01]  /*25b0*/  BAR.SYNC.DEFER_BLOCKING 0x0 ;  /* 0x0000000000007b1d */ /* 0x000fe20000010000 */
        /* <DEDUP_REMOVED lines=9> */
[----:B------:R-:W-:Y:S02]  /*2650*/  FSEL R11, R62, R11, P0 ;  /* 0x0000000b3e0b7208 */ /* 0x000fe40000000000 */
[----:B------:R-:W-:Y:S02]  /*2660*/  FSEL R10, R61, R10, P0 ;  /* 0x0000000a3d0a7208 */ /* 0x000fe40000000000 */
[----:B------:R-:W-:Y:S01]  /*2670*/  FSEL R9, R60, R9, P0 ;  /* 0x000000093c097208 */ /* 0x000fe20000000000 */
[----:B------:R-:W-:Y:S01]  /*2680*/  STS.64 [R77], R32 ;  /* 0x000000204d007388 */ /* 0x000fe20000000a00 */
        /* <DEDUP_REMOVED lines=9> */
[----:B------:R-:W-:Y:S01]  /*2720*/  FSEL R0, R40, R0, P0 ;  /* 0x0000000028007208 */ /* 0x000fe20000000000 */
[----:B------:R-:W1:Y:S04]  /*2730*/  LDS.128 R32, [R90] ;  /* 0x000000005a207984 */ /* 0x000e680000000c00 */
[----:B0-----:R0:W-:Y:S01]  /*2740*/  @P1 STG.E.128 [R36.64], R28 ;  /* 0x0000001c24001986 */ /* 0x0011e2000c101d06 */
[----:B------:R-:W-:Y:S01]  /*2750*/  PLOP3.LUT P1, PT, PT, PT, UP0, 0x80, 0x0 ;  /* 0x000000000000781c */ /* 0x000fe20003f2f008 */
[----:B------:R-:W-:-:S02]  /*2760*/  UPLOP3.LUT UP0, UPT, UPT, UPT, UPT, 0x40, 0x0 ;  /* 0x000000000000789c */ /* 0x000fc40003f0e870 */
[----:B-1----:R0:W-:Y:S10]  /*2770*/  @P2 STG.E.128 [R38.64], R32 ;  /* 0x0000002026002986 */ /* 0x0021f4000c101d06 */
[----:B------:R-:W-:Y:S01]  /*2780*/  @!P1 CALL.REL.NOINC `(.L_x_1) ;  /* 0x0000001000009944 */ /* 0x000fe20003c00000 */
[----:B------:R-:W-:Y:S05]  /*2790*/  BRA `(.L_x_2) ;  /* 0xffffddb000007947 */ /* 0x000fea000383ffff */
.L_x_1:
[----:B0-----:R-:W-:Y:S01]  /*27a0*/  FADD R31, -R24, R25 ;  /* 0x00000019181f7221 */ /* 0x001fe20000000100 */
[----:B------:R-:W-:Y:S01]  /*27b0*/  FADD R25, R16, R15 ;  /* 0x0000000f10197221 */ /* 0x000fe20000000000 */
[----:B------:R-:W-:Y:S01]  /*27c0*/  FMUL R28, R15, 0.25 ;  /* 0x3e8000000f1c7820 */ /* 0x000fe20000400000 */
[----:B------:R-:W-:Y:S01]  /*27d0*/  FADD R49, -R48, R49 ;  /* 0x0000003130317221 */ /* 0x000fe20000000100 */
[----:B------:R-:W-:Y:S01]  /*27e0*/  FMUL R29, R31, R31 ;  /* 0x0000001f1f1d7220 */ /* 0x000fe20000400000 */
[----:B------:R-:W-:Y:S01]  /*27f0*/  FADD R20, R20, R21 ;  /* 0x0000001514147221 */ /* 0x000fe20000000000 */
[----:B------:R-:W-:Y:S01]  /*2800*/  FSETP.GT.AND P0, PT, |R25|, 8.50705917302346158658e+37, PT ;  /* 0x7e8000001900780b */ /* 0x000fe20003f04200 */
[----:B------:R-:W-:Y:S01]  /*2810*/  FMUL R33, R49, R49 ;  /* 0x0000003131217220 */ /* 0x000fe20000400000 */
[----:B------:R-:W-:Y:S01]  /*2820*/  FADD R21, R12, R11 ;  /* 0x0000000b0c157221 */ /* 0x000fe20000000000 */
[----:B------:R-:W-:Y:S01]  /*2830*/  FMUL R30, R11, 0.25 ;  /* 0x3e8000000b1e7820 */ /* 0x000fe20000400000 */
[----:B------:R-:W-:Y:S01]  /*2840*/  FSEL R39, R28, R15, P0 ;  /* 0x0000000f1c277208 */ /* 0x000fe20000000000 */
[----:B------:R-:W-:Y:S01]  /*2850*/  FADD R15, R8, R7 ;  /* 0x00000007080f7221 */ /* 0x000fe20000000000 */
[----:B------:R-:W-:Y:S01]  /*2860*/  FMUL R33, R12, R33 ;  /* 0x000000210c217220 */ /* 0x000fe20000400000 */
[----:B------:R-:W-:Y:S01]  /*2870*/  FMUL R28, R16, R29 ;  /* 0x0000001d101c7220 */ /* 0x000fe20000400000 */
[----:B------:R-:W-:Y:S01]  /*2880*/  FMUL R12, R7, 0.25 ;  /* 0x3e800000070c7820 */ /* 0x000fe20000400000 */
[----:B------:R-:W-:Y:S01]  /*2890*/  FADD R29, R4, R3 ;  /* 0x00000003041d7221 */ /* 0x000fe20000000000 */
[----:B------:R-:W-:Y:S01]  /*28a0*/  FSETP.GT.AND P1, PT, |R15|, 8.50705917302346158658e+37, PT ;  /* 0x7e8000000f00780b */ /* 0x000fe20003f24200 */
[----:B------:R-:W-:Y:S01]  /*28b0*/  FMUL R16, R3, 0.25 ;  /* 0x3e80000003107820 */ /* 0x000fe20000400000 */
[----:B------:R-:W-:Y:S01]  /*28c0*/  FSETP.GT.AND P5, PT, |R21|, 8.50705917302346158658e+37, PT ;  /* 0x7e8000001500780b */ /* 0x000fe20003fa4200 */
[----:B------:R-:W-:Y:S01]  /*28d0*/  FADD R57, -R56, R57 ;  /* 0x0000003938397221 */ /* 0x000fe20000000100 */
[----:B------:R-:W-:Y:S01]  /*28e0*/  FSEL R61, R12, R7, P1 ;  /* 0x000000070c3d7208 */ /* 0x000fe20000800000 */
[----:B------:R-:W-:Y:S01]  /*28f0*/  FMUL R12, R25, 0.25 ;  /* 0x3e800000190c7820 */ /* 0x000fe20000400000 */
[----:B------:R-:W-:Y:S01]  /*2900*/  FSETP.GT.AND P2, PT, |R29|, 8.50705917302346158658e+37, PT ;  /* 0x7e8000001d00780b */ /* 0x000fe20003f44200 */
[----:B------:R-:W-:Y:S01]  /*2910*/  FMUL R35, R57, R57 ;  /* 0x0000003939237220 */ /* 0x000fe20000400000 */
[----:B------:R-:W-:Y:S01]  /*2920*/  FSETP.GEU.AND P4, PT, |R25|, 1.175494350822287508e-38, PT ;  /* 0x008000001900780b */ /* 0x000fe20003f8e200 */
[----:B------:R-:W-:Y:S01]  /*2930*/  FMUL R41, R10, 0.25 ;  /* 0x3e8000000a297820 */ /* 0x000fe20000400000 */
[----:B------:R-:W-:Y:S01]  /*2940*/  FSEL R43, R30, R11, P5 ;  /* 0x0000000b1e2b7208 */ /* 0x000fe20002800000 */
[----:B------:R-:W-:Y:S01]  /*2950*/  FMUL R30, R15, 0.25 ;  /* 0x3e8000000f1e7820 */ /* 0x000fe20000400000 */
[----:B------:R-:W-:Y:S01]  /*2960*/  FSEL R67, R16, R3, P2 ;  /* 0x0000000310437208 */ /* 0x000fe20001000000 */
[----:B------:R-:W-:Y:S01]  /*2970*/  FMUL R35, R4, R35 ;  /* 0x0000002304237220 */ /* 0x000fe20000400000 */
[----:B------:R-:W-:Y:S01]  /*2980*/  FSEL R3, R12, R25, P0 ;  /* 0x000000190c037208 */ /* 0x000fe20000000000 */
[----:B------:R-:W-:Y:S01]  /*2990*/  FADD R12, R10, R21 ;  /* 0x000000150a0c7221 */ /* 0x000fe20000000000 */
[----:B------:R-:W-:Y:S01]  /*29a0*/  FSEL R30, R30, R15, P1 ;  /* 0x0000000f1e1e7208 */ /* 0x000fe20000800000 */
[----:B------:R-:W-:Y:S01]  /*29b0*/  FMUL R4, R21, 0.25 ;  /* 0x3e80000015047820 */ /* 0x000fe20000400000 */
[----:B------:R-:W-:Y:S01]  /*29c0*/  FADD R16, R14, R25 ;  /* 0x000000190e107221 */ /* 0x000fe20000000000 */
[----:B------:R-:W-:Y:S01]  /*29d0*/  FMUL R32, R29, 0.25 ;  /* 0x3e8000001d207820 */ /* 0x000fe20000400000 */
[----:B------:R-:W-:Y:S01]  /*29e0*/  FSETP.GT.AND P1, PT, |R12|, 8.50705917302346158658e+37, PT ;  /* 0x7e8000000c00780b */ /* 0x000fe20003f24200 */
[----:B------:R-:W-:Y:S01]  /*29f0*/  FMUL R11, R14, 0.25 ;  /* 0x3e8000000e0b7820 */ /* 0x000fe20000400000 */
[----:B------:R-:W-:Y:S01]  /*2a00*/  FSETP.GEU.AND P0, PT, |R21|, 1.175494350822287508e-38, PT ;  /* 0x008000001500780b */ /* 0x000fe20003f0e200 */
[----:B------:R-:W-:Y:S01]  /*2a10*/  @!P4 FMUL R3, R3, 16777216 ;  /* 0x4b8000000303c820 */ /* 0x000fe20000400000 */
[----:B------:R-:W-:Y:S01]  /*2a20*/  FSEL R45, R41, R10, P1 ;  /* 0x0000000a292d7208 */ /* 0x000fe20000800000 */
[----:B------:R-:W-:Y:S01]  /*2a30*/  FMUL R41, R16, 0.25 ;  /* 0x3e80000010297820 */ /* 0x000fe20000400000 */
[----:B------:R-:W-:Y:S01]  /*2a40*/  FSEL R4, R4, R21, P5 ;  /* 0x0000001504047208 */ /* 0x000fe20002800000 */
[----:B------:R-:W-:Y:S01]  /*2a50*/  FADD R10, R6, R15 ;  /* 0x0000000f060a7221 */ /* 0x000fe20000000000 */
[----:B------:R-:W-:Y:S01]  /*2a60*/  FSETP.GT.AND P5, PT, |R16|, 8.50705917302346158658e+37, PT ;  /* 0x7e8000001000780b */ /* 0x000fe20003fa4200 */
[----:B------:R-:W-:Y:S01]  /*2a70*/  @!P4 FMUL R39, R39, 16777216 ;  /* 0x4b8000002727c820 */ /* 0x000fe20000400000 */
[----:B------:R-:W-:Y:S01]  /*2a80*/  FSEL R38, R32, R29, P2 ;  /* 0x0000001d20267208 */ /* 0x000fe20001000000 */
[----:B------:R-:W-:Y:S01]  /*2a90*/  FMUL R47, R6, 0.25 ;  /* 0x3e800000062f7820 */ /* 0x000fe20000400000 */
[----:B------:R0:W-:Y:S01]  /*2aa0*/  MUFU.RCP R32, R3 ;  /* 0x0000000300207308 */ /* 0x0001e20000001000 */
[----:B------:R-:W-:Y:S01]  /*2ab0*/  FSEL R14, R11, R14, P5 ;  /* 0x0000000e0b0e7208 */ /* 0x000fe20002800000 */
[----:B------:R-:W-:Y:S01]  /*2ac0*/  FADD R11, R2, R29 ;  /* 0x0000001d020b7221 */ /* 0x000fe20000000000 */
[----:B------:R-:W-:Y:S01]  /*2ad0*/  FSEL R41, R41, R16, P5 ;  /* 0x0000001029297208 */ /* 0x000fe20002800000 */
[----:B------:R-:W-:Y:S01]  /*2ae0*/  @!P0 FMUL R4, R4, 16777216 ;  /* 0x4b80000004048820 */ /* 0x000fe20000400000 */
[----:B------:R-:W-:Y:S01]  /*2af0*/  FSETP.GEU.AND P5, PT, |R16|, 1.175494350822287508e-38, PT ;  /* 0x008000001000780b */ /* 0x000fe20003fae200 */
[----:B------:R-:W-:Y:S01]  /*2b00*/  @!P0 FMUL R43, R43, 16777216 ;  /* 0x4b8000002b2b8820 */ /* 0x000fe20000400000 */
[----:B------:R-:W-:Y:S01]  /*2b10*/  FSETP.GEU.AND P4, PT, |R29|, 1.175494350822287508e-38, PT ;  /* 0x008000001d00780b */ /* 0x000fe20003f8e200 */
[----:B------:R-:W-:Y:S01]  /*2b20*/  FMUL R65, R2, 0.25 ;  /* 0x3e80000002417820 */ /* 0x000fe20000400000 */
[C---:B0-----:R-:W-:Y:S01]  /*2b30*/  FMUL R3, R12.reuse, 0.25 ;  /* 0x3e8000000c037820 */ /* 0x041fe20000400000 */
[----:B------:R-:W-:Y:S01]  /*2b40*/  FSETP.GEU.AND P2, PT, |R15|, 1.175494350822287508e-38, PT ;  /* 0x008000000f00780b */ /* 0x000fe20003f4e200 */
[----:B------:R0:W1:Y:S01]  /*2b50*/  MUFU.RCP R34, R4 ;  /* 0x0000000400227308 */ /* 0x0000620000001000 */
[----:B------:R-:W-:Y:S01]  /*2b60*/  FSETP.GEU.AND P0, PT, |R12|, 1.175494350822287508e-38, PT ;  /* 0x008000000c00780b */ /* 0x000fe20003f0e200 */
[----:B------:R-:W-:Y:S01]  /*2b70*/  FMUL R71, R0, 0.25 ;  /* 0x3e80000000477820 */ /* 0x000fe20000400000 */
[----:B------:R-:W-:Y:S01]  /*2b80*/  FSEL R36, R3, R12, P1 ;  /* 0x0000000c03247208 */ /* 0x000fe20000800000 */
[C---:B------:R-:W-:Y:S01]  /*2b90*/  FMUL R3, R10.reuse, 0.25 ;  /* 0x3e8000000a037820 */ /* 0x040fe20000400000 */
[----:B------:R-:W-:Y:S01]  /*2ba0*/  FSETP.GT.AND P1, PT, |R10|, 8.50705917302346158658e+37, PT ;  /* 0x7e8000000a00780b */ /* 0x000fe20003f24200 */
[----:B------:R-:W-:Y:S01]  /*2bb0*/  FMUL R40, R9, 0.25 ;  /* 0x3e80000009287820 */ /* 0x000fe20000400000 */
[----:B------:R-:W-:Y:S01]  /*2bc0*/  @!P5 FMUL R41, R41, 16777216 ;  /* 0x4b8000002929d820 */ /* 0x000fe20000400000 */
[----:B------:R-:W-:Y:S01]  /*2bd0*/  FSETP.GT.AND P6, PT, |R11|, 8.50705917302346158658e+37, PT ;  /* 0x7e8000000b00780b */ /* 0x000fe20003fc4200 */
[----:B------:R-:W-:Y:S01]  /*2be0*/  @!P4 FMUL R38, R38, 16777216 ;  /* 0x4b8000002626c820 */ /* 0x000fe20000400000 */
[----:B------:R-:W-:Y:S01]  /*2bf0*/  FSEL R63, R47, R6, P1 ;  /* 0x000000062f3f7208 */ /* 0x000fe20000800000 */
[----:B------:R-:W-:Y:S01]  /*2c00*/  FADD R6, R13, R16 ;  /* 0x000000100d067221 */ /* 0x000fe20000000000 */
[----:B------:R-:W-:Y:S01]  /*2c10*/  FSEL R44, R3, R10, P1 ;  /* 0x0000000a032c7208 */ /* 0x000fe20000800000 */
[----:B------:R-:W-:Y:S01]  /*2c20*/  @!P2 FMUL R30, R30, 16777216 ;  /* 0x4b8000001e1ea820 */ /* 0x000fe20000400000 */
[----:B------:R-:W-:Y:S01]  /*2c30*/  FSETP.GEU.AND P1, PT, |R10|, 1.175494350822287508e-38, PT ;  /* 0x008000000a00780b */ /* 0x000fe20003f2e200 */
[----:B------:R-:W2:Y:S01]  /*2c40*/  MUFU.RCP R41, R41 ;  /* 0x0000002900297308 */ /* 0x000ea20000001000 */
[----:B------:R-:W-:Y:S01]  /*2c50*/  @!P0 FMUL R36, R36, 16777216 ;  /* 0x4b80000024248820 */ /* 0x000fe20000400000 */
[----:B------:R-:W-:Y:S01]  /*2c60*/  FADD R3, R0, R11 ;  /* 0x0000000b00037221 */ /* 0x000fe20000000000 */
[----:B------:R-:W-:Y:S01]  /*2c70*/  FSEL R69, R65, R2, P6 ;  /* 0x0000000241457208 */ /* 0x000fe20003000000 */
[----:B------:R-:W-:Y:S01]  /*2c80*/  FADD R2, R9, R12 ;  /* 0x0000000c09027221 */ /* 0x000fe20000000000 */
[----:B------:R-:W-:Y:S01]  /*2c90*/  @!P4 FMUL R67, R67, 16777216 ;  /* 0x4b8000004343c820 */ /* 0x000fe20000400000 */
[----:B------:R-:W-:Y:S01]  /*2ca0*/  FSETP.GT.AND P4, PT, |R6|, 8.50705917302346158658e+37, PT ;  /* 0x7e8000000600780b */ /* 0x000fe20003f84200 */
[----:B------:R-:W-:Y:S01]  /*2cb0*/  @!P2 FMUL R61, R61, 16777216 ;  /* 0x4b8000003d3da820 */ /* 0x000fe20000400000 */
[----:B------:R3:W-:Y:S01]  /*2cc0*/  MUFU.RCP R60, R38 ;  /* 0x00000026003c7308 */ /* 0x0007e20000001000 */
[----:B------:R-:W-:Y:S01]  /*2cd0*/  FSETP.GEU.AND P2, PT, |R11|, 1.175494350822287508e-38, PT ;  /* 0x008000000b00780b */ /* 0x000fe20003f4e200 */
[----:B------:R-:W-:Y:S01]  /*2ce0*/  @!P5 FMUL R14, R14, 16777216 ;  /* 0x4b8000000e0ed820 */ /* 0x000fe20000400000 */
[----:B------:R-:W-:Y:S01]  /*2cf0*/  FSETP.GT.AND P5, PT, |R2|, 8.50705917302346158658e+37, PT ;  /* 0x7e8000000200780b */ /* 0x000fe20003fa4200 */
[----:B------:R-:W-:Y:S01]  /*2d00*/  @!P1 FMUL R44, R44, 16777216 ;  /* 0x4b8000002c2c9820 */ /* 0x000fe20000400000 */
[----:B------:R-:W-:Y:S01]  /*2d10*/  @!P1 FMUL R63, R63, 16777216 ;  /* 0x4b8000003f3f9820 */ /* 0x000fe20000400000 */
[----:B------:R-:W-:Y:S01]  /*2d20*/  FSETP.GT.AND P1, PT, |R3|, 8.50705917302346158658e+37, PT ;  /* 0x7e8000000300780b */ /* 0x000fe20003f24200 */
[----:B0-----:R-:W-:Y:S01]  /*2d30*/  FADD R4, R5, R10 ;  /* 0x0000000a05047221 */ /* 0x001fe20000000000 */
[----:B------:R0:W4:Y:S01]  /*2d40*/  MUFU.RCP R42, R30 ;  /* 0x0000001e002a7308 */ /* 0x0001220000001000 */
[----:B---3--:R-:W-:Y:S01]  /*2d50*/  FMUL R38, R11, 0.25 ;  /* 0x3e8000000b267820 */ /* 0x008fe20000400000 */
[----:B------:R-:W-:Y:S01]  /*2d60*/  FSEL R47, R40, R9, P5 ;  /* 0x00000009282f7208 */ /* 0x000fe20002800000 */
[----:B------:R-:W-:Y:S01]  /*2d70*/  FMUL R9, R6, 0.25 ;  /* 0x3e80000006097820 */ /* 0x000fe20000400000 */
[----:B------:R-:W-:Y:S01]  /*2d80*/  FMUL R46, R5, 0.25 ;  /* 0x3e800000052e7820 */ /* 0x000fe20000400000 */
[----:B------:R-:W-:Y:S01]  /*2d90*/  @!P0 FMUL R45, R45, 16777216 ;  /* 0x4b8000002d2d8820 */ /* 0x000fe20000400000 */
[----:B------:R-:W-:Y:S01]  /*2da0*/  FSEL R62, R38, R11, P6 ;  /* 0x0000000b263e7208 */ /* 0x000fe20003000000 */
[----:B------:R-:W-:Y:S01]  /*2db0*/  @!P2 FMUL R69, R69, 16777216 ;  /* 0x4b8000004545a820 */ /* 0x000fe20000400000 */
[----:B------:R-:W3:Y:S01]  /*2dc0*/  MUFU.RCP R36, R36 ;  /* 0x0000002400247308 */ /* 0x000ee20000001000 */
[----:B0-----:R-:W-:Y:S01]  /*2dd0*/  FMUL R30, R13, 0.25 ;  /* 0x3e8000000d1e7820 */ /* 0x001fe20000400000 */
[----:B------:R-:W-:Y:S01]  /*2de0*/  FSETP.NEU.AND P6, PT, R25, RZ, PT ;  /* 0x000000ff1900720b */ /* 0x000fe20003fcd000 */
[----:B------:R-:W-:Y:S01]  /*2df0*/  @!P2 FMUL R62, R62, 16777216 ;  /* 0x4b8000003e3ea820 */ /* 0x000fe20000400000 */
[----:B------:R-:W-:Y:S01]  /*2e00*/  FSETP.GT.AND P0, PT, |R4|, 8.50705917302346158658e+37, PT ;  /* 0x7e8000000400780b */ /* 0x000fe20003f04200 */
[----:B-1----:R-:W-:Y:S01]  /*2e10*/  FMUL R43, R34, R43 ;  /* 0x0000002b222b7220 */ /* 0x002fe20000400000 */
[----:B------:R-:W-:Y:S01]  /*2e20*/  FSEL R38, R30, R13, P4 ;  /* 0x0000000d1e267208 */ /* 0x000fe20002000000 */
[----:B------:R-:W-:Y:S01]  /*2e30*/  FMUL R13, R2, 0.25 ;  /* 0x3e800000020d7820 */ /* 0x000fe20000400000 */
[----:B------:R-:W-:Y:S01]  /*2e40*/  FSEL R30, R71, R0, P1 ;  /* 0x00000000471e7208 */ /* 0x000fe20000800000 */
[----:B------:R-:W-:Y:S01]  /*2e50*/  FMUL R0, R32, R39 ;  /* 0x0000002720007220 */ /* 0x000fe20000400000 */
[----:B--2---:R-:W-:Y:S01]  /*2e60*/  FMUL R39, R41, R14 ;  /* 0x0000000e29277220 */ /* 0x004fe20000400000 */
[----:B------:R-:W-:Y:S01]  /*2e70*/  FMUL R41, R4, 0.25 ;  /* 0x3e80000004297820 */ /* 0x000fe20000400000 */
[----:B------:R-:W-:Y:S01]  /*2e80*/  FSEL R9, R9, R6, P4 ;  /* 0x0000000609097208 */ /* 0x000fe20002000000 */
[----:B----4-:R-:W-:Y:S01]  /*2e90*/  FMUL R42, R42, R61 ;  /* 0x0000003d2a2a7220 */ /* 0x010fe20000400000 */
[----:B------:R-:W-:Y:S01]  /*2ea0*/  FSEL R0, R0, RZ, P6 ;  /* 0x000000ff00007208 */ /* 0x000fe20003000000 */
[----:B------:R-:W-:Y:S01]  /*2eb0*/  FADD R82, R83, R82 ;  /* 0x0000005253527221 */ /* 0x000fe20000000000 */
[----:B------:R-:W-:Y:S01]  /*2ec0*/  FSETP.GEU.AND P4, PT, |R2|, 1.175494350822287508e-38, PT ;  /* 0x008000000200780b */ /* 0x000fe20003f8e200 */
[----:B---3--:R-:W-:Y:S01]  /*2ed0*/  FMUL R32, R36, R45 ;  /* 0x0000002d24207220 */ /* 0x008fe20000400000 */
[----:B------:R-:W-:Y:S01]  /*2ee0*/  FSETP.GEU.AND P2, PT, |R6|, 1.175494350822287508e-38, PT ;  /* 0x008000000600780b */ /* 0x000fe20003f4e200 */
[----:B------:R-:W-:Y:S01]  /*2ef0*/  FFMA R31, R31, R0, R24 ;  /* 0x000000001f1f7223 */ /* 0x000fe20000000018 */
[----:B------:R-:W-:Y:S01]  /*2f00*/  FSEL R14, R13, R2, P5 ;  /* 0x000000020d0e7208 */ /* 0x000fe20002800000 */
[----:B------:R-:W0:Y:S01]  /*2f10*/  SHFL.BFLY PT, R45, R6, 0x10, 0x1f ;  /* 0x0e001f00062d7f89 */ /* 0x000e2200000e0000 */
[----:B------:R-:W-:Y:S01]  /*2f20*/  FSEL R65, R46, R5, P0 ;  /* 0x000000052e417208 */ /* 0x000fe20000000000 */
[----:B------:R-:W-:Y:S01]  /*2f30*/  FMUL R60, R60, R67 ;  /* 0x000000433c3c7220 */ /* 0x000fe20000400000 */
[----:B------:R-:W-:Y:S01]  /*2f40*/  FSETP.NEU.AND P5, PT, R21, RZ, PT ;  /* 0x000000ff1500720b */ /* 0x000fe20003fad000 */
[----:B------:R-:W-:Y:S01]  /*2f50*/  FADD R87, R88, R87 ;  /* 0x0000005758577221 */ /* 0x000fe20000000000 */
[----:B------:R-:W-:Y:S01]  /*2f60*/  FSEL R24, R41, R4, P0 ;  /* 0x0000000429187208 */ /* 0x000fe20000000000 */
[----:B------:R-:W-:Y:S01]  /*2f70*/  FADD R53, -R52, R53 ;  /* 0x0000003534357221 */ /* 0x000fe20000000100 */
[----:B------:R-:W-:Y:S01]  /*2f80*/  FSETP.NEU.AND P0, PT, R15, RZ, PT ;  /* 0x000000ff0f00720b */ /* 0x000fe20003f0d000 */
[----:B------:R-:W-:Y:S01]  /*2f90*/  @!P4 FMUL R14, R14, 16777216 ;  /* 0x4b8000000e0ec820 */ /* 0x000fe20000400000 */
[----:B------:R-:W-:Y:S01]  /*2fa0*/  FSEL R43, R43, RZ, P5 ;  /* 0x000000ff2b2b7208 */ /* 0x000fe20002800000 */
[----:B------:R-:W-:Y:S01]  /*2fb0*/  @!P2 FMUL R9, R9, 16777216 ;  /* 0x4b8000000909a820 */ /* 0x000fe20000400000 */
[----:B------:R-:W-:Y:S01]  /*2fc0*/  FSEL R41, R42, RZ, P0 ;  /* 0x000000ff2a297208 */ /* 0x000fe20000000000 */
[----:B------:R-:W-:Y:S01]  /*2fd0*/  FFMA R87, R0, R28, R87 ;  /* 0x0000001c00577223 */ /* 0x000fe20000000057 */
[----:B------:R-:W-:Y:S01]  /*2fe0*/  FSETP.NEU.AND P0, PT, R29, RZ, PT ;  /* 0x000000ff1d00720b */ /* 0x000fe20003f0d000 */
[----:B------:R-:W-:Y:S01]  /*2ff0*/  FFMA R82, R43, R33, R82 ;  /* 0x000000212b527223 */ /* 0x000fe20000000052 */
[----:B------:R0:W1:Y:S01]  /*3000*/  MUFU.RCP R13, R9 ;  /* 0x00000009000d7308 */ /* 0x0000620000001000 */
[----:B------:R-:W-:Y:S01]  /*3010*/  FFMA R49, R49, R43, R48 ;  /* 0x0000002b31317223 */ /* 0x000fe20000000030 */
[----:B------:R-:W-:Y:S01]  /*3020*/  FSEL R33, R60, RZ, P0 ;  /* 0x000000ff3c217208 */ /* 0x000fe20000000000 */
[----:B------:R-:W2:Y:S01]  /*3030*/  SHFL.BFLY PT, R43, R4, 0x10, 0x1f ;  /* 0x0e001f00042b7f89 */ /* 0x000ea200000e0000 */
[C---:B------:R-:W-:Y:S01]  /*3040*/  FSETP.GEU.AND P0, PT, |R3|.reuse, 1.175494350822287508e-38, PT ;  /* 0x008000000300780b */ /* 0x040fe20003f0e200 */
[----:B------:R-:W-:Y:S01]  /*3050*/  FMUL R28, R3, 0.25 ;  /* 0x3e800000031c7820 */ /* 0x000fe20000400000 */
[----:B------:R-:W-:Y:S01]  /*3060*/  FSETP.GEU.AND P5, PT, |R4|, 1.175494350822287508e-38, PT ;  /* 0x008000000400780b */ /* 0x000fe20003fae200 */
[----:B------:R-:W-:Y:S01]  /*3070*/  FFMA R57, R57, R33, R56 ;  /* 0x0000002139397223 */ /* 0x000fe20000000038 */
[----:B------:R-:W3:Y:S01]  /*3080*/  MUFU.RCP R14, R14 ;  /* 0x0000000e000e7308 */ /* 0x000ee20000001000 */
[----:B------:R-:W-:Y:S01]  /*3090*/  SHFL.BFLY PT, R56, R3, 0x10, 0x1f ;  /* 0x0e001f0003387f89 */ /* 0x000fe200000e0000 */
[----:B------:R-:W-:Y:S01]  /*30a0*/  FMUL R37, R53, R53 ;  /* 0x0000003535257220 */ /* 0x000fe20000400000 */
[----:B0-----:R-:W-:Y:S01]  /*30b0*/  FADD R9, R6, R45 ;  /* 0x0000002d06097221 */ /* 0x001fe20000000000 */
[----:B------:R-:W-:Y:S01]  /*30c0*/  FADD R78, R79, R78 ;  /* 0x0000004e4f4e7221 */ /* 0x000fe20000000000 */
[----:B------:R-:W0:Y:S01]  /*30d0*/  SHFL.BFLY PT, R61, R2, 0x10, 0x1f ;  /* 0x0e001f00023d7f89 */ /* 0x000e2200000e0000 */
[----:B------:R-:W-:Y:S01]  /*30e0*/  FMUL R37, R8, R37 ;  /* 0x0000002508257220 */ /* 0x000fe20000400000 */
[----:B------:R-:W-:Y:S01]  /*30f0*/  FSEL R28, R28, R3, P1 ;  /* 0x000000031c1c7208 */ /* 0x000fe20000800000 */
[----:B------:R-:W-:Y:S01]  /*3100*/  @!P2 FMUL R38, R38, 16777216 ;  /* 0x4b8000002626a820 */ /* 0x000fe20000400000 */
[----:B------:R-:W-:Y:S01]  /*3110*/  @!P4 FMUL R47, R47, 16777216 ;  /* 0x4b8000002f2fc820 */ /* 0x000fe20000400000 */
[----:B------:R-:W-:Y:S01]  /*3120*/  FFMA R53, R53, R41, R52 ;  /* 0x0000002935357223 */ /* 0x000fe20000000034 */
[----:B------:R-:W4:Y:S01]  /*3130*/  MUFU.RCP R44, R44 ;  /* 0x0000002c002c7308 */ /* 0x000f220000001000 */
[----:B------:R-:W-:Y:S01]  /*3140*/  FFMA R41, R41, R37, R78 ;  /* 0x0000002529297223 */ /* 0x000fe2000000004e */
[----:B------:R-:W-:Y:S01]  /*3150*/  FSETP.GT.AND P6, PT, |R9|, 8.50705917302346158658e+37, PT ;  /* 0x7e8000000900780b */ /* 0x000fe20003fc4200 */
[----:B-1----:R-:W-:Y:S01]  /*3160*/  FMUL R37, R13, R38 ;  /* 0x000000260d257220 */ /* 0x002fe20000400000 */
[----:B------:R-:W-:Y:S01]  /*3170*/  @!P0 FMUL R28, R28, 16777216 ;  /* 0x4b8000001c1c8820 */ /* 0x000fe20000400000 */
[----:B---3--:R-:W-:Y:S01]  /*3180*/  FMUL R38, R14, R47 ;  /* 0x0000002f0e267220 */ /* 0x008fe20000400000 */
[----:B------:R-:W-:Y:S01]  /*3190*/  @!P5 FMUL R24, R24, 16777216 ;  /* 0x4b8000001818d820 */ /* 0x000fe20000400000 */
[----:B------:R-:W-:Y:S01]  /*31a0*/  FMUL R14, R9, 0.25 ;  /* 0x3e800000090e7820 */ /* 0x000fe20000400000 */
[----:B------:R-:W-:Y:S01]  /*31b0*/  FFMA R35, R33, R35, R20 ;  /* 0x0000002321237223 */ /* 0x000fe20000000014 */
[----:B------:R-:W-:Y:S01]  /*31c0*/  FSETP.GEU.AND P1, PT, |R9|, 1.175494350822287508e-38, PT ;  /* 0x008000000900780b */ /* 0x000fe20003f2e200 */
[----:B------:R-:W1:Y:S01]  /*31d0*/  MUFU.RCP R33, R28 ;  /* 0x0000001c00217308 */ /* 0x000e620000001000 */
[----:B--2---:R-:W-:Y:S01]  /*31e0*/  FADD R20, R4, R43 ;  /* 0x0000002b04147221 */ /* 0x004fe20000000000 */
[----:B------:R-:W-:Y:S01]  /*31f0*/  @!P0 FMUL R30, R30, 16777216 ;  /* 0x4b8000001e1e8820 */ /* 0x000fe20000400000 */
[----:B------:R-:W-:Y:S01]  /*3200*/  @!P5 FMUL R65, R65, 16777216 ;  /* 0x4b8000004141d820 */ /* 0x000fe20000400000 */
[----:B------:R-:W-:Y:S01]  /*3210*/  FADD R46, R22, R35 ;  /* 0x00000023162e7221 */ /* 0x000fe20000000000 */
[----:B------:R-:W-:Y:S01]  /*3220*/  @P6 FMUL R45, R45, 0.25 ;  /* 0x3e8000002d2d6820 */ /* 0x000fe20000400000 */
[----:B----4-:R-:W-:Y:S01]  /*3230*/  FMUL R34, R44, R63 ;  /* 0x0000003f2c227220 */ /* 0x010fe20000400000 */
[----:B------:R-:W-:Y:S01]  /*3240*/  FSETP.GEU.AND P2, PT, |R20|, 1.175494350822287508e-38, PT ;  /* 0x008000001400780b */ /* 0x000fe20003f4e200 */
[----:B------:R2:W-:Y:S01]  /*3250*/  MUFU.RCP R0, R24 ;  /* 0x0000001800007308 */ /* 0x0005e20000001000 */
[----:B0-----:R-:W-:Y:S01]  /*3260*/  FADD R13, R2, R61 ;  /* 0x0000003d020d7221 */ /* 0x001fe20000000000 */
[C---:B------:R-:W-:Y:S01]  /*3270*/  FMUL R47, R20.reuse, 0.25 ;  /* 0x3e800000142f7820 */ /* 0x040fe20000400000 */
[----:B------:R-:W-:Y:S01]  /*3280*/  FSETP.GT.AND P0, PT, |R20|, 8.50705917302346158658e+37, PT ;  /* 0x7e8000001400780b */ /* 0x000fe20003f04200 */
[----:B------:R-:W-:Y:S01]  /*3290*/  @!P1 FMUL R45, R45, 16777216 ;  /* 0x4b8000002d2d9820 */ /* 0x000fe20000400000 */
[C---:B------:R-:W-:Y:S01]  /*32a0*/  FMUL R40, R13.reuse, 0.25 ;  /* 0x3e8000000d287820 */ /* 0x040fe20000400000 */
[----:B------:R-:W-:Y:S01]  /*32b0*/  FSETP.GT.AND P5, PT, |R13|, 8.50705917302346158658e+37, PT ;  /* 0x7e8000000d00780b */ /* 0x000fe20003fa4200 */
[----:B------:R-:W0:Y:S01]  /*32c0*/  SHFL.BFLY PT, R52, R13, 0x8, 0x1f ;  /* 0x0d001f000d347f89 */ /* 0x000e2200000e0000 */
[----:B-1----:R-:W-:Y:S01]  /*32d0*/  FMUL R33, R33, R30 ;  /* 0x0000001e21217220 */ /* 0x002fe20000400000 */
[----:B--2---:R-:W-:Y:S01]  /*32e0*/  FSEL R24, R14, R9, P6 ;  /* 0x000000090e187208 */ /* 0x004fe20003000000 */
[----:B------:R-:W-:Y:S01]  /*32f0*/  FADD R14, R3, R56 ;  /* 0x00000038030e7221 */ /* 0x000fe20000000000 */
[----:B------:R-:W-:Y:S01]  /*3300*/  FSEL R47, R47, R20, P0 ;  /* 0x000000142f2f7208 */ /* 0x000fe20000000000 */
[----:B------:R-:W1:Y:S01]  /*3310*/  MUFU.RCP R62, R62 ;  /* 0x0000003e003e7308 */ /* 0x000e620000001000 */
[----:B------:R-:W-:Y:S01]  /*3320*/  FSETP.GEU.AND P4, PT, |R13|, 1.175494350822287508e-38, PT ;  /* 0x008000000d00780b */ /* 0x000fe20003f8e200 */
[----:B------:R-:W-:Y:S01]  /*3330*/  @!P1 FMUL R24, R24, 16777216 ;  /* 0x4b80000018189820 */ /* 0x000fe20000400000 */
[C---:B------:R-:W-:Y:S01]  /*3340*/  FSETP.GEU.AND P6, PT, |R14|.reuse, 1.175494350822287508e-38, PT ;  /* 0x008000000e00780b */ /* 0x040fe20003fce200 */
[C---:B------:R-:W-:Y:S01]  /*3350*/  FMUL R63, R14.reuse, 0.25 ;  /* 0x3e8000000e3f7820 */ /* 0x040fe20000400000 */
[----:B------:R-:W-:Y:S01]  /*3360*/  FSETP.GT.AND P1, PT, |R14|, 8.50705917302346158658e+37, PT ;  /* 0x7e8000000e00780b */ /* 0x000fe20003f24200 */
[----:B------:R-:W-:Y:S01]  /*3370*/  @!P2 FMUL R47, R47, 16777216 ;  /* 0x4b8000002f2fa820 */ /* 0x000fe20000400000 */
[----:B------:R-:W-:Y:S01]  /*3380*/  FSEL R40, R40, R13, P5 ;  /* 0x0000000d28287208 */ /* 0x000fe20002800000 */
[----:B------:R-:W-:Y:S01]  /*3390*/  @P5 FMUL R61, R61, 0.25 ;  /* 0x3e8000003d3d5820 */ /* 0x000fe20000400000 */
[----:B------:R-:W-:Y:S01]  /*33a0*/  FSEL R30, R63, R14, P1 ;  /* 0x0000000e3f1e7208 */ /* 0x000fe20000800000 */
[----:B------:R-:W-:Y:S01]  /*33b0*/  MUFU.RCP R44, R47 ;  /* 0x0000002f002c7308 */ /* 0x000fe20000001000 */
[----:B------:R-:W-:Y:S01]  /*33c0*/  FSETP.NEU.AND P5, PT, R16, RZ, PT ;  /* 0x000000ff1000720b */ /* 0x000fe20003fad000 */
[----:B------:R-:W2:Y:S01]  /*33d0*/  SHFL.BFLY PT, R63, R20, 0x8, 0x1f ;  /* 0x0d001f00143f7f89 */ /* 0x000ea200000e0000 */
[----:B------:R-:W-:Y:S01]  /*33e0*/  FADD R26, R26, -R31 ;  /* 0x8000001f1a1a7221 */ /* 0x000fe20000000000 */
[----:B------:R-:W-:Y:S01]  /*33f0*/  @!P4 FMUL R40, R40, 16777216 ;  /* 0x4b8000002828c820 */ /* 0x000fe20000400000 */
[----:B------:R-:W-:Y:S01]  /*3400*/  FSEL R39, R39, RZ, P5 ;  /* 0x000000ff27277208 */ /* 0x000fe20002800000 */
[----:B------:R-:W-:Y:S01]  /*3410*/  @!P6 FMUL R30, R30, 16777216 ;  /* 0x4b8000001e1ee820 */ /* 0x000fe20000400000 */
[----:B------:R-:W-:Y:S01]  /*3420*/  FADD R41, R18, R41 ;  /* 0x0000002912297221 */ /* 0x000fe20000000000 */
[----:B------:R-:W-:Y:S01]  /*3430*/  @P1 FMUL R56, R56, 0.25 ;  /* 0x3e80000038381820 */ /* 0x000fe20000400000 */
[----:B------:R-:W3:Y:S01]  /*3440*/  SHFL.BFLY PT, R48, R9, 0x8, 0x1f ;  /* 0x0d001f0009307f89 */ /* 0x000ee200000e0000 */
[----:B------:R-:W-:Y:S01]  /*3450*/  MUFU.RCP R35, R30 ;  /* 0x0000001e00237308 */ /* 0x000fe20000001000 */
[----:B------:R-:W-:Y:S01]  /*3460*/  @P0 FMUL R43, R43, 0.25 ;  /* 0x3e8000002b2b0820 */ /* 0x000fe20000400000 */
[----:B------:R-:W-:Y:S01]  /*3470*/  @!P6 FMUL R56, R56, 16777216 ;  /* 0x4b8000003838e820 */ /* 0x000fe20000400000 */
[----:B------:R-:W-:Y:S01]  /*3480*/  FMUL R18, R26, R26 ;  /* 0x0000001a1a127220 */ /* 0x000fe20000400000 */
[----:B-1----:R-:W-:Y:S01]  /*3490*/  FMUL R36, R62, R69 ;  /* 0x000000453e247220 */ /* 0x002fe20000400000 */
[----:B------:R-:W-:Y:S01]  /*34a0*/  @!P2 FMUL R43, R43, 16777216 ;  /* 0x4b8000002b2ba820 */ /* 0x000fe20000400000 */
[----:B------:R-:W-:Y:S01]  /*34b0*/  FSETP.NEU.AND P2, PT, R11, RZ, PT ;  /* 0x000000ff0b00720b */ /* 0x000fe20003f4d000 */
[----:B------:R-:W-:Y:S01]  /*34c0*/  @!P4 FMUL R61, R61, 16777216 ;  /* 0x4b8000003d3dc820 */ /* 0x000fe20000400000 */
[----:B------:R-:W1:Y:S01]  /*34d0*/  MUFU.RCP R24, R24 ;  /* 0x0000001800187308 */ /* 0x000e620000001000 */
[----:B------:R-:W-:Y:S01]  /*34e0*/  FSETP.NEU.AND P0, PT, R12, RZ, PT ;  /* 0x000000ff0c00720b */ /* 0x000fe20003f0d000 */
[----:B------:R-:W-:Y:S01]  /*34f0*/  FMUL R0, R0, R65 ;  /* 0x0000004100007220 */ /* 0x000fe20000400000 */
[----:B------:R-:W-:Y:S01]  /*3500*/  FSETP.NEU.AND P1, PT, R10, RZ, PT ;  /* 0x000000ff0a00720b */ /* 0x000fe20003f2d000 */
[----:B------:R-:W4:Y:S01]  /*3510*/  SHFL.BFLY PT, R65, R14, 0x8, 0x1f ;  /* 0x0d001f000e417f89 */ /* 0x000f2200000e0000 */
[----:B------:R-:W-:Y:S01]  /*3520*/  FSEL R32, R32, RZ, P0 ;  /* 0x000000ff20207208 */ /* 0x000fe20000000000 */
[----:B------:R-:W-:Y:S01]  /*3530*/  FADD R54, R54, -R53 ;  /* 0x8000003536367221 */ /* 0x000fe20000000000 */
[----:B------:R-:W-:Y:S01]  /*3540*/  FSEL R34, R34, RZ, P1 ;  /* 0x000000ff22227208 */ /* 0x000fe20000800000 */
[----:B------:R5:W3:Y:S01]  /*3550*/  MUFU.RCP R42, R40 ;  /* 0x00000028002a7308 */ /* 0x000ae20000001000 */
[----:B------:R-:W-:Y:S01]  /*3560*/  FADD R50, R50, -R49 ;  /* 0x8000003132327221 */ /* 0x000fe20000000000 */
[----:B------:R-:W-:Y:S01]  /*3570*/  FADD R81, R81, R82 ;  /* 0x0000005251517221 */ /* 0x000fe20000000000 */
[----:B------:R-:W-:Y:S01]  /*3580*/  FADD R86, R86, R87 ;  /* 0x0000005756567221 */ /* 0x000fe20000000000 */
[----:B------:R-:W-:Y:S01]  /*3590*/  FADD R58, R58, -R57 ;  /* 0x800000393a3a7221 */ /* 0x000fe20000000000 */
[----:B------:R-:W4:Y:S01]  /*35a0*/  S2R R125, SR_TID.X ;  /* 0x00000000007d7919 */ /* 0x000f220000002100 */
[----:B------:R-:W-:Y:S01]  /*35b0*/  IMAD.MOV.U32 R66, RZ, RZ, 0x7f800000 ;  /* 0x7f800000ff427424 */ /* 0x000fe200078e00ff */
[----:B------:R-:W-:Y:S01]  /*35c0*/  UPLOP3.LUT UP0, UPT, UPT, UPT, UPT, 0x80, 0x0 ;  /* 0x000000000000789c */ /* 0x000fe20003f0f070 */
[----:B-1----:R-:W-:Y:S01]  /*35d0*/  FMUL R28, R24, R45 ;  /* 0x0000002d181c7220 */ /* 0x002fe20000400000 */
[----:B-----5:R-:W-:Y:S01]  /*35e0*/  FFMA R40, R26, R39, R31 ;  /* 0x000000271a287223 */ /* 0x020fe2000000001f */
[----:B------:R-:W-:Y:S01]  /*35f0*/  FMUL R26, R35, R56 ;  /* 0x00000038231a7220 */ /* 0x000fe20000400000 */
[----:B------:R-:W-:Y:S01]  /*3600*/  FMUL R35, R25, R18 ;  /* 0x0000001219237220 */ /* 0x000fe20000400000 */
[----:B0-----:R-:W-:Y:S01]  /*3610*/  FADD R25, R13, R52 ;  /* 0x000000340d197221 */ /* 0x001fe20000000000 */
[----:B------:R-:W-:Y:S01]  /*3620*/  FMUL R31, R44, R43 ;  /* 0x0000002b2c1f7220 */ /* 0x000fe20000400000 */
[----:B------:R-:W-:Y:S01]  /*3630*/  FSEL R43, R36, RZ, P2 ;  /* 0x000000ff242b7208 */ /* 0x000fe20001000000 */
[----:B--2---:R-:W-:Y:S01]  /*3640*/  FADD R24, R20, R63 ;  /* 0x0000003f14187221 */ /* 0x004fe20000000000 */
[C---:B------:R-:W-:Y:S01]  /*3650*/  FMUL R36, R25.reuse, 0.25 ;  /* 0x3e80000019247820 */ /* 0x040fe20000400000 */
[C---:B------:R-:W-:Y:S01]  /*3660*/  FSETP.GEU.AND P2, PT, |R25|.reuse, 1.175494350822287508e-38, PT ;  /* 0x008000001900780b */ /* 0x040fe20003f4e200 */
[----:B---3--:R-:W-:Y:S01]  /*3670*/  FMUL R30, R42, R61 ;  /* 0x0000003d2a1e7220 */ /* 0x008fe20000400000 */
[----:B------:R-:W-:Y:S01]  /*3680*/  FSETP.GT.AND P0, PT, |R25|, 8.50705917302346158658e+37, PT ;  /* 0x7e8000001900780b */ /* 0x000fe20003f04200 */
[C---:B------:R-:W-:Y:S01]  /*3690*/  FMUL R61, R24.reuse, 0.25 ;  /* 0x3e800000183d7820 */ /* 0x040fe20000400000 */
[----:B------:R-:W-:Y:S01]  /*36a0*/  FSETP.GT.AND P4, PT, |R24|, 8.50705917302346158658e+37, PT ;  /* 0x7e8000001800780b */ /* 0x000fe20003f84200 */
[----:B------:R-:W-:Y:S01]  /*36b0*/  FADD R18, R9, R48 ;  /* 0x0000003009127221 */ /* 0x000fe20000000000 */
[----:B------:R-:W-:Y:S01]  /*36c0*/  FSEL R47, R36, R25, P0 ;  /* 0x00000019242f7208 */ /* 0x000fe20000000000 */
[C---:B------:R-:W-:Y:S01]  /*36d0*/  FFMA R42, R54.reuse, R34, R53 ;  /* 0x00000022362a7223 */ /* 0x040fe20000000035 */
[----:B------:R-:W-:Y:S01]  /*36e0*/  FSEL R56, R61, R24, P4 ;  /* 0x000000183d387208 */ /* 0x000fe20002000000 */
[----:B------:R-:W-:Y:S01]  /*36f0*/  FMUL R54, R54, R54 ;  /* 0x0000003636367220 */ /* 0x000fe20000400000 */
[----:B------:R-:W-:Y:S01]  /*3700*/  FSETP.GT.AND P6, PT, |R18|, 8.50705917302346158658e+37, PT ;  /* 0x7e8000001200780b */ /* 0x000fe20003fc4200 */
[----:B------:R-:W-:Y:S01]  /*3710*/  FFMA R36, R50, R32, R49 ;  /* 0x0000002032247223 */ /* 0x000fe20000000031 */
[----:B------:R-:W-:Y:S01]  /*3720*/  FSETP.GEU.AND P5, PT, |R18|, 1.175494350822287508e-38, PT ;  /* 0x008000001200780b */ /* 0x000fe20003fae200 */
[----:B------:R-:W-:Y:S01]  /*3730*/  @!P2 FMUL R47, R47, 16777216 ;  /* 0x4b8000002f2fa820 */ /* 0x000fe20000400000 */
[----:B------:R-:W-:Y:S01]  /*3740*/  FMUL R54, R15, R54 ;  /* 0x000000360f367220 */ /* 0x000fe20000400000 */
[----:B------:R-:W-:Y:S01]  /*3750*/  @P0 FMUL R52, R52, 0.25 ;  /* 0x3e80000034340820 */ /* 0x000fe20000400000 */
[----:B------:R-:W-:Y:S01]  /*3760*/  FMUL R45, R18, 0.25 ;  /* 0x3e800000122d7820 */ /* 0x000fe20000400000 */
[----:B------:R0:W1:Y:S01]  /*3770*/  MUFU.RCP R61, R47 ;  /* 0x0000002f003d7308 */ /* 0x0000620000001000 */
[----:B------:R-:W-:Y:S01]  /*3780*/  FMUL R50, R50, R50 ;  /* 0x0000003232327220 */ /* 0x000fe20000400000 */
[----:B------:R-:W-:Y:S01]  /*3790*/  FSETP.NEU.AND P0, PT, R6, RZ, PT ;  /* 0x000000ff0600720b */ /* 0x000fe20003f0d000 */
[----:B----4-:R-:W-:Y:S01]  /*37a0*/  FADD R22, R14, R65 ;  /* 0x000000410e167221 */ /* 0x010fe20000000000 */
[--C-:B------:R-:W-:Y:S01]  /*37b0*/  FADD R27, R27, -R40.reuse ;  /* 0x800000281b1b7221 */ /* 0x100fe20000000000 */
[----:B------:R-:W-:Y:S01]  /*37c0*/  FFMA R54, R34, R54, R41 ;  /* 0x0000003622367223 */ /* 0x000fe20000000029 */
[----:B------:R-:W-:Y:S01]  /*37d0*/  FMUL R50, R21, R50 ;  /* 0x0000003215327220 */ /* 0x000fe20000400000 */
[----:B------:R-:W-:Y:S01]  /*37e0*/  FSEL R34, R37, RZ, P0 ;  /* 0x000000ff25227208 */ /* 0x000fe20000000000 */
[----:B------:R-:W-:Y:S01]  /*37f0*/  @P6 FMUL R48, R48, 0.25 ;  /* 0x3e80000030306820 */ /* 0x000fe20000400000 */
[----:B0-----:R-:W0:Y:S01]  /*3800*/  SHFL.BFLY PT, R47, R18, 0x4, 0x1f ;  /* 0x0c801f00122f7f89 */ /* 0x001e2200000e0000 */
[----:B------:R-:W-:Y:S01]  /*3810*/  FSEL R45, R45, R18, P6 ;  /* 0x000000122d2d7208 */ /* 0x000fe20003000000 */
[C---:B------:R-:W-:Y:S01]  /*3820*/  FMUL R15, R27.reuse, R27 ;  /* 0x0000001b1b0f7220 */ /* 0x040fe20000400000 */
[----:B------:R-:W-:Y:S01]  /*3830*/  FSETP.GEU.AND P1, PT, |R24|, 1.175494350822287508e-38, PT ;  /* 0x008000001800780b */ /* 0x000fe20003f2e200 */
[----:B------:R-:W-:Y:S01]  /*3840*/  FFMA R81, R32, R50, R81 ;  /* 0x0000003220517223 */ /* 0x000fe20000000051 */
[----:B------:R-:W-:Y:S01]  /*3850*/  FSETP.GT.AND P6, PT, |R22|, 8.50705917302346158658e+37, PT ;  /* 0x7e8000001600780b */ /* 0x000fe20003fc4200 */
[----:B------:R-:W-:Y:S01]  /*3860*/  FFMA R37, R27, R34, R40 ;  /* 0x000000221b257223 */ /* 0x000fe20000000028 */
[----:B------:R-:W-:Y:S01]  /*3870*/  @!P5 FMUL R45, R45, 16777216 ;  /* 0x4b8000002d2dd820 */ /* 0x000fe20000400000 */
[----:B------:R-:W2:Y:S01]  /*3880*/  SHFL.BFLY PT, R50, R25, 0x4, 0x1f ;  /* 0x0c801f0019327f89 */ /* 0x000ea200000e0000 */
[----:B------:R-:W-:Y:S01]  /*3890*/  FMUL R40, R16, R15 ;  /* 0x0000000f10287220 */ /* 0x000fe20000400000 */
[----:B------:R-:W-:Y:S01]  /*38a0*/  FMUL R67, R22, 0.25 ;  /* 0x3e80000016437820 */ /* 0x000fe20000400000 */
[----:B------:R-:W-:Y:S01]  /*38b0*/  @P4 FMUL R63, R63, 0.25 ;  /* 0x3e8000003f3f4820 */ /* 0x000fe20000400000 */
[----:B------:R-:W3:Y:S01]  /*38c0*/  SHFL.BFLY PT, R49, R24, 0x4, 0x1f ;  /* 0x0c801f0018317f89 */ /* 0x000ee200000e0000 */
[----:B------:R-:W4:Y:S01]  /*38d0*/  MUFU.RCP R45, R45 ;  /* 0x0000002d002d7308 */ /* 0x000f220000001000 */
[----:B------:R-:W-:Y:S01]  /*38e0*/  @!P2 FMUL R52, R52, 16777216 ;  /* 0x4b8000003434a820 */ /* 0x000fe20000400000 */
[----:B------:R-:W-:Y:S01]  /*38f0*/  FSEL R67, R67, R22, P6 ;  /* 0x0000001643437208 */ /* 0x000fe20003000000 */
[----:B------:R-:W-:Y:S01]  /*3900*/  @!P1 FMUL R56, R56, 16777216 ;  /* 0x4b80000038389820 */ /* 0x000fe20000400000 */
[----:B------:R-:W-:Y:S01]  /*3910*/  @!P1 FMUL R63, R63, 16777216 ;  /* 0x4b8000003f3f9820 */ /* 0x000fe20000400000 */
[----:B------:R-:W-:Y:S01]  /*3920*/  @P6 FMUL R65, R65, 0.25 ;  /* 0x3e80000041416820 */ /* 0x000fe20000400000 */
[----:B------:R-:W-:Y:S01]  /*3930*/  FSETP.NEU.AND P1, PT, R2, RZ, PT ;  /* 0x000000ff0200720b */ /* 0x000fe20003f2d000 */
[----:B-1----:R-:W-:Y:S01]  /*3940*/  FMUL R32, R61, R52 ;  /* 0x000000343d207220 */ /* 0x002fe20000400000 */
[----:B------:R-:W-:Y:S01]  /*3950*/  FADD R51, R51, -R36 ;  /* 0x8000002433337221 */ /* 0x000fe20000000000 */
[----:B------:R-:W1:Y:S01]  /*3960*/  SHFL.BFLY PT, R61, R22, 0x4, 0x1f ;  /* 0x0c801f00163d7f89 */ /* 0x000e6200000e0000 */
[----:B------:R-:W-:Y:S01]  /*3970*/  FSEL R41, R38, RZ, P1 ;  /* 0x000000ff26297208 */ /* 0x000fe20000800000 */
[----:B0-----:R-:W-:Y:S01]  /*3980*/  FADD R15, R18, R47 ;  /* 0x0000002f120f7221 */ /* 0x001fe20000000000 */
[----:B------:R-:W-:Y:S01]  /*3990*/  FSETP.NEU.AND P1, PT, R4, RZ, PT ;  /* 0x000000ff0400720b */ /* 0x000fe20003f2d000 */
[----:B------:R-:W-:Y:S01]  /*39a0*/  @!P5 FMUL R48, R48, 16777216 ;  /* 0x4b8000003030d820 */ /* 0x000fe20000400000 */
[----:B------:R-:W-:Y:S01]  /*39b0*/  FADD R55, R55, -R42 ;  /* 0x8000002a37377221 */ /* 0x000fe20000000000 */
[C---:B------:R-:W-:Y:S01]  /*39c0*/  FMUL R16, R15.reuse, 0.25 ;  /* 0x3e8000000f107820 */ /* 0x040fe20000400000 */
[----:B------:R-:W-:Y:S01]  /*39d0*/  FSETP.GEU.AND P0, PT, |R15|, 1.175494350822287508e-38, PT ;  /* 0x008000000f00780b */ /* 0x000fe20003f0e200 */
[----:B------:R-:W-:Y:S01]  /*39e0*/  FFMA R36, R51, R41, R36 ;  /* 0x0000002933247223 */ /* 0x000fe20000000024 */
[----:B------:R-:W-:Y:S01]  /*39f0*/  FSETP.GT.AND P6, PT, |R15|, 8.50705917302346158658e+37, PT ;  /* 0x7e8000000f00780b */ /* 0x000fe20003fc4200 */
[----:B------:R-:W-:Y:S01]  /*3a00*/  FMUL R51, R51, R51 ;  /* 0x0000003333337220 */ /* 0x000fe20000400000 */
[----:B------:R-:W-:Y:S01]  /*3a10*/  FSEL R0, R0, RZ, P1 ;  /* 0x000000ff00007208 */ /* 0x000fe20000800000 */
[----:B------:R-:W-:Y:S01]  /*3a20*/  FFMA R39, R39, R35, R86 ;  /* 0x0000002327277223 */ /* 0x000fe20000000056 */
[----:B------:R-:W-:Y:S01]  /*3a30*/  FSEL R38, R16, R15, P6 ;  /* 0x0000000f10267208 */ /* 0x000fe20003000000 */
[----:B----4-:R-:W-:Y:S01]  /*3a40*/  FMUL R35, R45, R48 ;  /* 0x000000302d237220 */ /* 0x010fe20000400000 */
[----:B------:R-:W-:Y:S01]  /*3a50*/  FSETP.GEU.AND P5, PT, |R22|, 1.175494350822287508e-38, PT ;  /* 0x008000001600780b */ /* 0x000fe20003fae200 */
[----:B------:R-:W-:Y:S01]  /*3a60*/  FMUL R51, R12, R51 ;  /* 0x000000330c337220 */ /* 0x000fe20000400000 */
[----:B--2---:R-:W-:Y:S01]  /*3a70*/  FADD R12, R25, R50 ;  /* 0x00000032190c7221 */ /* 0x004fe20000000000 */
[C---:B------:R-:W-:Y:S01]  /*3a80*/  FFMA R44, R58.reuse, R43, R57 ;  /* 0x0000002b3a2c7223 */ /* 0x040fe20000000039 */
[----:B------:R-:W-:Y:S01]  /*3a90*/  FMUL R58, R58, R58 ;  /* 0x0000003a3a3a7220 */ /* 0x000fe20000400000 */
[----:B------:R-:W-:Y:S01]  /*3aa0*/  @!P0 FMUL R38, R38, 16777216 ;  /* 0x4b80000026268820 */ /* 0x000fe20000400000 */
[----:B------:R-:W-:Y:S01]  /*3ab0*/  FSETP.NEU.AND P2, PT, R3, RZ, PT ;  /* 0x000000ff0300720b */ /* 0x000fe20003f4d000 */
[----:B---3--:R-:W-:Y:S01]  /*3ac0*/  FADD R16, R24, R49 ;  /* 0x0000003118107221 */ /* 0x008fe20000000000 */
[----:B------:R-:W-:Y:S01]  /*3ad0*/  FSETP.GEU.AND P1, PT, |R12|, 1.175494350822287508e-38, PT ;  /* 0x008000000c00780b */ /* 0x000fe20003f2e200 */
[----:B------:R0:W-:Y:S01]  /*3ae0*/  MUFU.RCP R48, R38 ;  /* 0x0000002600307308 */ /* 0x0001e20000001000 */
[----:B------:R-:W-:Y:S01]  /*3af0*/  FMUL R58, R29, R58 ;  /* 0x0000003a1d3a7220 */ /* 0x000fe20000400000 */
[----:B------:R-:W-:Y:S01]  /*3b00*/  FADD R27, R84, R39 ;  /* 0x00000027541b7221 */ /* 0x000fe20000000000 */
[----:B------:R-:W-:Y:S01]  /*3b10*/  FSEL R33, R33, RZ, P2 ;  /* 0x000000ff21217208 */ /* 0x000fe20001000000 */
[C---:B------:R-:W-:Y:S01]  /*3b20*/  FMUL R39, R12.reuse, 0.25 ;  /* 0x3e8000000c277820 */ /* 0x040fe20000400000 */
[----:B------:R-:W-:Y:S01]  /*3b30*/  FSETP.GT.AND P2, PT, |R12|, 8.50705917302346158658e+37, PT ;  /* 0x7e8000000c00780b */ /* 0x000fe20003f44200 */
[----:B------:R-:W-:Y:S01]  /*3b40*/  @!P5 FMUL R67, R67, 16777216 ;  /* 0x4b8000004343d820 */ /* 0x000fe20000400000 */
[----:B------:R-:W-:Y:S01]  /*3b50*/  @!P5 FMUL R65, R65, 16777216 ;  /* 0x4b8000004141d820 */ /* 0x000fe20000400000 */
[----:B------:R-:W-:Y:S01]  /*3b60*/  FFMA R46, R43, R58, R46 ;  /* 0x0000003a2b2e7223 */ /* 0x000fe2000000002e */
[----:B0-----:R-:W-:Y:S01]  /*3b70*/  FFMA R38, R55, R0, R42 ;  /* 0x0000000037267223 */ /* 0x001fe2000000002a */
[----:B------:R-:W-:Y:S01]  /*3b80*/  FSETP.GEU.AND P5, PT, |R16|, 1.175494350822287508e-38, PT ;  /* 0x008000001000780b */ /* 0x000fe20003fae200 */
[----:B------:R-:W0:Y:S01]  /*3b90*/  SHFL.BFLY PT, R42, R15, 0x2, 0x1f ;  /* 0x0c401f000f2a7f89 */ /* 0x000e2200000e0000 */
[----:B------:R-:W-:Y:S01]  /*3ba0*/  FADD R43, R19, R54 ;  /* 0x00000036132b7221 */ /* 0x000fe20000000000 */
[----:B-1----:R-:W-:Y:S01]  /*3bb0*/  FADD R19, R22, R61 ;  /* 0x0000003d16137221 */ /* 0x002fe20000000000 */
[----:B------:R-:W-:Y:S01]  /*3bc0*/  FSEL R39, R39, R12, P2 ;  /* 0x0000000c27277208 */ /* 0x000fe20001000000 */
[C---:B------:R-:W-:Y:S01]  /*3bd0*/  FMUL R45, R16.reuse, 0.25 ;  /* 0x3e800000102d7820 */ /* 0x040fe20000400000 */
[----:B------:R-:W-:Y:S01]  /*3be0*/  FSETP.GT.AND P4, PT, |R16|, 8.50705917302346158658e+37, PT ;  /* 0x7e8000001000780b */ /* 0x000fe20003f84200 */
[----:B------:R-:W-:Y:S01]  /*3bf0*/  FMUL R55, R55, R55 ;  /* 0x0000003737377220 */ /* 0x000fe20000400000 */
[----:B------:R-:W-:Y:S01]  /*3c00*/  FADD R59, R59, -R44 ;  /* 0x8000002c3b3b7221 */ /* 0x000fe20000000000 */
[----:B------:R-:W1:Y:S01]  /*3c10*/  SHFL.BFLY PT, R53, R12, 0x2, 0x1f ;  /* 0x0c401f000c357f89 */ /* 0x000e6200000e0000 */
[----:B------:R-:W-:Y:S01]  /*3c20*/  @P6 FMUL R47, R47, 0.25 ;  /* 0x3e8000002f2f6820 */ /* 0x000fe20000400000 */
[----:B------:R-:W-:Y:S01]  /*3c30*/  FSETP.GEU.AND P6, PT, |R19|, 1.175494350822287508e-38, PT ;  /* 0x008000001300780b */ /* 0x000fe20003fce200 */
[----:B------:R-:W-:Y:S01]  /*3c40*/  @!P1 FMUL R39, R39, 16777216 ;  /* 0x4b80000027279820 */ /* 0x000fe20000400000 */
[----:B------:R-:W-:Y:S01]  /*3c50*/  FSEL R52, R45, R16, P4 ;  /* 0x000000102d347208 */ /* 0x000fe20002000000 */
[----:B------:R-:W-:Y:S01]  /*3c60*/  FMUL R55, R10, R55 ;  /* 0x000000370a377220 */ /* 0x000fe20000400000 */
[----:B------:R-:W-:Y:S01]  /*3c70*/  FMUL R10, R59, R59 ;  /* 0x0000003b3b0a7220 */ /* 0x000fe20000400000 */
[----:B------:R-:W-:Y:S01]  /*3c80*/  @P2 FMUL R50, R50, 0.25 ;  /* 0x3e80000032322820 */ /* 0x000fe20000400000 */
[C---:B------:R-:W-:Y:S01]  /*3c90*/  FMUL R54, R19.reuse, 0.25 ;  /* 0x3e80000013367820 */ /* 0x040fe20000400000 */
[----:B------:R2:W-:Y:S01]  /*3ca0*/  MUFU.RCP R45, R39 ;  /* 0x00000027002d7308 */ /* 0x0005e20000001000 */
[----:B------:R-:W-:Y:S01]  /*3cb0*/  FSETP.GT.AND P2, PT, |R19|, 8.50705917302346158658e+37, PT ;  /* 0x7e8000001300780b */ /* 0x000fe20003f44200 */
[----:B------:R-:W-:Y:S01]  /*3cc0*/  @!P5 FMUL R52, R52, 16777216 ;  /* 0x4b8000003434d820 */ /* 0x000fe20000400000 */
[----:B------:R-:W-:Y:S01]  /*3cd0*/  FMUL R10, R11, R10 ;  /* 0x0000000a0b0a7220 */ /* 0x000fe20000400000 */
[----:B------:R-:W-:Y:S01]  /*3ce0*/  FFMA R27, R34, R40, R27 ;  /* 0x00000028221b7223 */ /* 0x000fe2000000001b */
[----:B------:R-:W-:Y:S01]  /*3cf0*/  FSEL R54, R54, R19, P2 ;  /* 0x0000001336367208 */ /* 0x000fe20001000000 */
[----:B------:R-:W-:Y:S01]  /*3d00*/  FADD R46, R23, R46 ;  /* 0x0000002e172e7221 */ /* 0x000fe20000000000 */
[----:B0-----:R-:W-:Y:S01]  /*3d10*/  FADD R11, R15, R42 ;  /* 0x0000002a0f0b7221 */ /* 0x001fe20000000000 */
[----:B------:R-:W0:Y:S01]  /*3d20*/  MUFU.RCP R52, R52 ;  /* 0x0000003400347308 */ /* 0x000e220000001000 */
[----:B--2---:R-:W-:Y:S01]  /*3d30*/  FFMA R39, R59, R33, R44 ;  /* 0x000000213b277223 */ /* 0x004fe2000000002c */
[----:B------:R-:W-:Y:S01]  /*3d40*/  @!P6 FMUL R54, R54, 16777216 ;  /* 0x4b8000003636e820 */ /* 0x000fe20000400000 */
[----:B------:R-:W2:Y:S01]  /*3d50*/  SHFL.BFLY PT, R59, R16, 0x2, 0x1f ;  /* 0x0c401f00103b7f89 */ /* 0x000ea200000e0000 */
[----:B------:R-:W-:Y:S01]  /*3d60*/  @P4 FMUL R49, R49, 0.25 ;  /* 0x3e80000031314820 */ /* 0x000fe20000400000 */
[----:B------:R-:W-:Y:S01]  /*3d70*/  FADD R80, R80, R81 ;  /* 0x0000005150507221 */ /* 0x000fe20000000000 */
[----:B------:R-:W-:Y:S01]  /*3d80*/  FFMA R46, R33, R10, R46 ;  /* 0x0000000a212e7223 */ /* 0x000fe2000000002e */
[----:B------:R-:W3:Y:S01]  /*3d90*/  SHFL.BFLY PT, R34, R11, 0x1, 0x1f ;  /* 0x0c201f000b227f89 */ /* 0x000ee200000e0000 */
[----:B------:R-:W4:Y:S01]  /*3da0*/  MUFU.RCP R56, R56 ;  /* 0x0000003800387308 */ /* 0x000f220000001000 */
[----:B------:R-:W-:Y:S01]  /*3db0*/  @!P0 FMUL R47, R47, 16777216 ;  /* 0x4b8000002f2f8820 */ /* 0x000fe20000400000 */
[----:B------:R-:W-:Y:S01]  /*3dc0*/  @P2 FMUL R61, R61, 0.25 ;  /* 0x3e8000003d3d2820 */ /* 0x000fe20000400000 */
[----:B------:R-:W-:Y:S01]  /*3dd0*/  BAR.SYNC.DEFER_BLOCKING 0x0 ;  /* 0x0000000000007b1d */ /* 0x000fe20000010000 */
[----:B------:R-:W-:Y:S01]  /*3de0*/  FSETP.NEU.AND P0, PT, R9, RZ, PT ;  /* 0x000000ff0900720b */ /* 0x000fe20003f0d000 */
[----:B-1----:R-:W-:Y:S01]  /*3df0*/  FADD R10, R12, R53 ;  /* 0x000000350c0a7221 */ /* 0x002fe20000000000 */
[----:B------:R-:W-:Y:S01]  /*3e00*/  FSETP.GT.AND P2, PT, |R11|, 8.50705917302346158658e+37, PT ;  /* 0x7e8000000b00780b */ /* 0x000fe20003f44200 */
[----:B------:R-:W-:Y:S01]  /*3e10*/  @!P1 FMUL R50, R50, 16777216 ;  /* 0x4b80000032329820 */ /* 0x000fe20000400000 */
[----:B------:R-:W-:Y:S01]  /*3e20*/  @!P5 FMUL R49, R49, 16777216 ;  /* 0x4b8000003131d820 */ /* 0x000fe20000400000 */
[----:B------:R-:W1:Y:S01]  /*3e30*/  MUFU.RCP R54, R54 ;  /* 0x0000003600367308 */ /* 0x000e620000001000 */
[----:B------:R-:W5:Y:S01]  /*3e40*/  SHFL.BFLY PT, R40, R27, 0x10, 0x1f ;  /* 0x0e001f001b287f89 */ /* 0x000f6200000e0000 */
[----:B------:R-:W-:Y:S01]  /*3e50*/  FFMA R51, R41, R51, R80 ;  /* 0x0000003329337223 */ /* 0x000fe20000000050 */
[----:B------:R-:W-:Y:S01]  /*3e60*/  FSETP.NEU.AND P1, PT, R13, RZ, PT ;  /* 0x000000ff0d00720b */ /* 0x000fe20003f2d000 */
[----:B------:R-:W-:Y:S01]  /*3e70*/  @!P6 FMUL R61, R61, 16777216 ;  /* 0x4b8000003d3de820 */ /* 0x000fe20000400000 */
[----:B------:R-:W3:Y:S01]  /*3e80*/  SHFL.BFLY PT, R64, R19, 0x2, 0x1f ;  /* 0x0c401f0013407f89 */ /* 0x000ee200000e0000 */
[----:B------:R-:W-:Y:S01]  /*3e90*/  FSEL R41, R28, RZ, P0 ;  /* 0x000000ff1c297208 */ /* 0x000fe20000000000 */
[----:B0-----:R-:W-:Y:S01]  /*3ea0*/  FMUL R57, R52, R49 ;  /* 0x0000003134397220 */ /* 0x001fe20000400000 */
[----:B------:R-:W0:Y:S01]  /*3eb0*/  MUFU.RCP R60, R67 ;  /* 0x00000043003c7308 */ /* 0x000e220000001000 */
[----:B------:R-:W-:Y:S01]  /*3ec0*/  FSETP.GT.AND P6, PT, |R10|, 8.50705917302346158658e+37, PT ;  /* 0x7e8000000a00780b */ /* 0x000fe20003fc4200 */
[----:B--2---:R-:W-:Y:S01]  /*3ed0*/  FADD R23, R16, R59 ;  /* 0x0000003b10177221 */ /* 0x004fe20000000000 */
[C---:B------:R-:W-:Y:S01]  /*3ee0*/  FSETP.GEU.AND P0, PT, |R11|.reuse, 1.175494350822287508e-38, PT ;  /* 0x008000000b00780b */ /* 0x040fe20003f0e200 */
[----:B------:R-:W-:Y:S01]  /*3ef0*/  FMUL R28, R11, 0.25 ;  /* 0x3e8000000b1c7820 */ /* 0x000fe20000400000 */
[----:B------:R-:W-:Y:S01]  /*3f00*/  FSEL R49, R30, RZ, P1 ;  /* 0x000000ff1e317208 */ /* 0x000fe20000800000 */
[----:B----4-:R-:W-:Y:S01]  /*3f10*/  FMUL R29, R56, R63 ;  /* 0x0000003f381d7220 */ /* 0x010fe20000400000 */
[----:B------:R-:W-:Y:S01]  /*3f20*/  FSETP.NEU.AND P5, PT, R20, RZ, PT ;  /* 0x000000ff1400720b */ /* 0x000fe20003fad000 */
[----:B------:R-:W2:Y:S01]  /*3f30*/  SHFL.BFLY PT, R30, R37, 0x10, 0x1f ;  /* 0x0e001f00251e7f89 */ /* 0x000ea200000e0000 */
[C---:B------:R-:W-:Y:S01]  /*3f40*/  FSETP.GEU.AND P1, PT, |R10|.reuse, 1.175494350822287508e-38, PT ;  /* 0x008000000a00780b */ /* 0x040fe20003f2e200 */
[----:B------:R-:W-:Y:S01]  /*3f50*/  FMUL R50, R45, R50 ;  /* 0x000000322d327220 */ /* 0x000fe20000400000 */
[----:B------:R-:W-:Y:S01]  /*3f60*/  LOP3.LUT P4, RZ, R125, 0x1f, RZ, 0xc0, !PT ;  /* 0x0000001f7dff7812 */ /* 0x000fe2000788c0ff */
[----:B------:R-:W-:Y:S01]  /*3f70*/  FMUL R45, R10, 0.25 ;  /* 0x3e8000000a2d7820 */ /* 0x000fe20000400000 */
[----:B------:R-:W-:Y:S01]  /*3f80*/  FSEL R56, R31, RZ, P5 ;  /* 0x000000ff1f387208 */ /* 0x000fe20002800000 */
[----:B-1----:R-:W-:Y:S01]  /*3f90*/  FMUL R33, R54, R61 ;  /* 0x0000003d36217220 */ /* 0x002fe20000400000 */
[----:B------:R-:W-:Y:S01]  /*3fa0*/  FSEL R31, R28, R11, P2 ;  /* 0x0000000b1c1f7208 */ /* 0x000fe20001000000 */
[C---:B------:R-:W-:Y:S01]  /*3fb0*/  FMUL R44, R23.reuse, 0.25 ;  /* 0x3e800000172c7820 */ /* 0x040fe20000400000 */
[----:B------:R-:W-:Y:S01]  /*3fc0*/  FSETP.GT.AND P5, PT, |R23|, 8.50705917302346158658e+37, PT ;  /* 0x7e8000001700780b */ /* 0x000fe20003fa4200 */
[----:B------:R-:W-:Y:S01]  /*3fd0*/  FMUL R48, R48, R47 ;  /* 0x0000002f30307220 */ /* 0x000fe20000400000 */
[----:B------:R-:W-:Y:S01]  /*3fe0*/  SHF.R.U32.HI R116, RZ, 0x3, R125 ;  /* 0x00000003ff747819 */ /* 0x000fe2000001167d */
[----:B------:R-:W-:Y:S01]  /*3ff0*/  @P2 FMUL R42, R42, 0.25 ;  /* 0x3e8000002a2a2820 */ /* 0x000fe20000400000 */
[----:B---3--:R-:W-:Y:S01]  /*4000*/  FADD R61, R11, R34 ;  /* 0x000000220b3d7221 */ /* 0x008fe20000000000 */
[----:B------:R-:W-:Y:S01]  /*4010*/  FFMA R43, R0, R55, R43 ;  /* 0x00000037002b7223 */ /* 0x000fe2000000002b */
[----:B------:R-:W1:Y:S01]  /*4020*/  SHFL.BFLY PT, R47, R36, 0x10, 0x1f ;  /* 0x0e001f00242f7f89 */ /* 0x000e6200000e0000 */
[----:B------:R-:W-:Y:S01]  /*4030*/  FSEL R52, R45, R10, P6 ;  /* 0x0000000a2d347208 */ /* 0x000fe20003000000 */
[----:B------:R-:W-:Y:S01]  /*4040*/  @P6 FMUL R53, R53, 0.25 ;  /* 0x3e80000035356820 */ /* 0x000fe20000400000 */
[----:B------:R-:W-:Y:S01]  /*4050*/  LOP3.LUT R0, R116, 0x3c, RZ, 0xc0, !PT ;  /* 0x0000003c74007812 */ /* 0x000fe200078ec0ff */
[----:B------:R-:W3:Y:S01]  /*4060*/  SHFL.BFLY PT, R55, R38, 0x10, 0x1f ;  /* 0x0e001f0026377f89 */ /* 0x000ee200000e0000 */
[----:B------:R-:W-:Y:S01]  /*4070*/  @!P0 FMUL R31, R31, 16777216 ;  /* 0x4b8000001f1f8820 */ /* 0x000fe20000400000 */
[----:B------:R-:W-:Y:S01]  /*4080*/  @!P0 FMUL R42, R42, 16777216 ;  /* 0x4b8000002a2a8820 */ /* 0x000fe20000400000 */
[C---:B------:R-:W-:Y:S01]  /*4090*/  FMUL R28, R61.reuse, 0.25 ;  /* 0x3e8000003d1c7820 */ /* 0x040fe20000400000 */
[----:B------:R-:W-:Y:S01]  /*40a0*/  FSEL R58, R44, R23, P5 ;  /* 0x000000172c3a7208 */ /* 0x000fe20002800000 */
[----:B0-----:R-:W-:Y:S01]  /*40b0*/  FMUL R21, R60, R65 ;  /* 0x000000413c157220 */ /* 0x001fe20000400000 */
[----:B------:R-:W-:Y:S01]  /*40c0*/  FSETP.GT.AND P0, PT, |R61|, 8.50705917302346158658e+37, PT ;  /* 0x7e8000003d00780b */ /* 0x000fe20003f04200 */
[----:B------:R-:W0:Y:S01]  /*40d0*/  SHFL.BFLY PT, R44, R51, 0x10, 0x1f ;  /* 0x0e001f00332c7f89 */ /* 0x000e2200000e0000 */
[----:B------:R-:W-:Y:S01]  /*40e0*/  FSETP.GEU.AND P6, PT, |R23|, 1.175494350822287508e-38, PT ;  /* 0x008000001700780b */ /* 0x000fe20003fce200 */
[----:B------:R-:W-:Y:S01]  /*40f0*/  @!P1 FMUL R52, R52, 16777216 ;  /* 0x4b80000034349820 */ /* 0x000fe20000400000 */
[----:B------:R-:W-:Y:S01]  /*4100*/  @!P1 FMUL R53, R53, 16777216 ;  /* 0x4b80000035359820 */ /* 0x000fe20000400000 */
[----:B------:R-:W4:Y:S01]  /*4110*/  SHFL.BFLY PT, R60, R39, 0x10, 0x1f ;  /* 0x0e001f00273c7f89 */ /* 0x000f2200000e0000 */
[----:B------:R-:W-:Y:S01]  /*4120*/  FSETP.GEU.AND P1, PT, |R61|, 1.175494350822287508e-38, PT ;  /* 0x008000003d00780b */ /* 0x000fe20003f2e200 */
[----:B-----5:R-:W-:Y:S01]  /*4130*/  FADD R40, R27, R40 ;  /* 0x000000281b287221 */ /* 0x020fe20000000000 */
[----:B------:R-:W-:Y:S01]  /*4140*/  FSETP.NEU.AND P2, PT, R61, RZ, PT ;  /* 0x000000ff3d00720b */ /* 0x000fe20003f4d000 */
[----:B------:R-:W-:Y:S01]  /*4150*/  @!P4 STS [R0+0x200], R61 ;  /* 0x0002003d0000c388 */ /* 0x000fe20000000800 */
[----:B------:R-:W-:Y:S01]  /*4160*/  FSEL R28, R28, R61, P0 ;  /* 0x0000003d1c1c7208 */ /* 0x000fe20000000000 */
[----:B------:R-:W-:Y:S01]  /*4170*/  @P5 FMUL R59, R59, 0.25 ;  /* 0x3e8000003b3b5820 */ /* 0x000fe20000400000 */
[----:B------:R5:W0:Y:S01]  /*4180*/  MUFU.RCP R45, R31 ;  /* 0x0000001f002d7308 */ /* 0x000a220000001000 */
[----:B------:R-:W4:Y:S01]  /*4190*/  SHFL.BFLY PT, R61, R46, 0x10, 0x1f ;  /* 0x0e001f002e3d7f89 */ /* 0x000f2200000e0000 */
[----:B------:R-:W-:Y:S01]  /*41a0*/  FSETP.NEU.AND P5, PT, R14, RZ, PT ;  /* 0x000000ff0e00720b */ /* 0x000fe20003fad000 */
[----:B------:R-:W-:Y:S01]  /*41b0*/  FADD R27, R19, R64 ;  /* 0x00000040131b7221 */ /* 0x000fe20000000000 */
[----:B--2---:R-:W-:Y:S01]  /*41c0*/  FADD R30, -R37, R30 ;  /* 0x0000001e251e7221 */ /* 0x004fe20000000100 */
[----:B------:R-:W-:Y:S01]  /*41d0*/  @!P6 FMUL R58, R58, 16777216 ;  /* 0x4b8000003a3ae820 */ /* 0x000fe20000400000 */
[----:B------:R-:W-:Y:S01]  /*41e0*/  FSEL R62, R26, RZ, P5 ;  /* 0x000000ff1a3e7208 */ /* 0x000fe20002800000 */
[----:B------:R-:W-:Y:S01]  /*41f0*/  @!P6 FMUL R59, R59, 16777216 ;  /* 0x4b8000003b3be820 */ /* 0x000fe20000400000 */
[----:B------:R-:W2:Y:S01]  /*4200*/  MUFU.RCP R52, R52 ;  /* 0x0000003400347308 */ /* 0x000ea20000001000 */
[C---:B------:R-:W-:Y:S01]  /*4210*/  FSETP.GT.AND P5, PT, |R27|.reuse, 8.50705917302346158658e+37, PT ;  /* 0x7e8000001b00780b */ /* 0x040fe20003fa4200 */
[C---:B------:R-:W-:Y:S01]  /*4220*/  FFMA R37, R30.reuse, R41, R37 ;  /* 0x000000291e257223 */ /* 0x040fe20000000025 */
[C---:B------:R-:W-:Y:S01]  /*4230*/  FSETP.GEU.AND P6, PT, |R27|.reuse, 1.175494350822287508e-38, PT ;  /* 0x008000001b00780b */ /* 0x040fe20003fce200 */
[----:B-----5:R-:W-:Y:S01]  /*4240*/  FMUL R31, R30, R30 ;  /* 0x0000001e1e1f7220 */ /* 0x020fe20000400000 */
[----:B------:R-:W5:Y:S01]  /*4250*/  SHFL.BFLY PT, R54, R43, 0x10, 0x1f ;  /* 0x0e001f002b367f89 */ /* 0x000f6200000e0000 */
[----:B------:R-:W-:Y:S01]  /*4260*/  FMUL R26, R27, 0.25 ;  /* 0x3e8000001b1a7820 */ /* 0x000fe20000400000 */
[----:B-1----:R-:W-:Y:S01]  /*4270*/  FADD R47, -R36, R47 ;  /* 0x0000002f242f7221 */ /* 0x002fe20000000100 */
[----:B------:R-:W-:Y:S01]  /*4280*/  FMUL R31, R6, R31 ;  /* 0x0000001f061f7220 */ /* 0x000fe20000400000 */
[----:B---3--:R-:W-:Y:S01]  /*4290*/  FADD R55, -R38, R55 ;  /* 0x0000003726377221 */ /* 0x008fe20000000100 */
[----:B------:R-:W1:Y:S01]  /*42a0*/  SHFL.BFLY PT, R6, R37, 0x8, 0x1f ;  /* 0x0d001f0025067f89 */ /* 0x000e6200000e0000 */
[----:B0-----:R-:W-:Y:S01]  /*42b0*/  FMUL R45, R45, R42 ;  /* 0x0000002a2d2d7220 */ /* 0x001fe20000400000 */
[----:B------:R-:W-:Y:S01]  /*42c0*/  FFMA R42, R47, R49, R36 ;  /* 0x000000312f2a7223 */ /* 0x000fe20000000024 */
[----:B------:R-:W-:Y:S01]  /*42d0*/  FADD R44, R51, R44 ;  /* 0x0000002c332c7221 */ /* 0x000fe20000000000 */
[----:B------:R-:W-:Y:S01]  /*42e0*/  FSEL R30, R26, R27, P5 ;  /* 0x0000001b1a1e7208 */ /* 0x000fe20002800000 */
[----:B------:R-:W-:Y:S01]  /*42f0*/  FFMA R51, R55, R56, R38 ;  /* 0x0000003837337223 */ /* 0x000fe20000000026 */
[----:B----4-:R-:W-:Y:S01]  /*4300*/  FADD R60, -R39, R60 ;  /* 0x0000003c273c7221 */ /* 0x010fe20000000100 */
[----:B------:R-:W-:Y:S01]  /*4310*/  @P5 FMUL R64, R64, 0.25 ;  /* 0x3e80000040405820 */ /* 0x000fe20000400000 */
[----:B------:R-:W-:Y:S01]  /*4320*/  FFMA R40, R41, R31, R40 ;  /* 0x0000001f29287223 */ /* 0x000fe20000000028 */
[----:B------:R-:W-:Y:S01]  /*4330*/  FSETP.NEU.AND P5, PT, R18, RZ, PT ;  /* 0x000000ff1200720b */ /* 0x000fe20003fad000 */
[----:B--2---:R-:W-:Y:S01]  /*4340*/  FMUL R26, R52, R53 ;  /* 0x00000035341a7220 */ /* 0x004fe20000400000 */
[----:B------:R-:W-:Y:S01]  /*4350*/  FADD R61, R46, R61 ;  /* 0x0000003d2e3d7221 */ /* 0x000fe20000000000 */
[----:B------:R-:W0:Y:S01]  /*4360*/  SHFL.BFLY PT, R41, R42, 0x8, 0x1f ;  /* 0x0d001f002a297f89 */ /* 0x000e2200000e0000 */
[----:B------:R-:W2:Y:S01]  /*4370*/  MUFU.RCP R58, R58 ;  /* 0x0000003a003a7308 */ /* 0x000ea20000001000 */
[----:B------:R-:W-:Y:S01]  /*4380*/  @!P6 FMUL R30, R30, 16777216 ;  /* 0x4b8000001e1ee820 */ /* 0x000fe20000400000 */
[----:B------:R-:W-:Y:S01]  /*4390*/  FFMA R52, R60, R62, R39 ;  /* 0x0000003e3c347223 */ /* 0x000fe20000000027 */
[----:B------:R-:W-:Y:S01]  /*43a0*/  @!P6 FMUL R64, R64, 16777216 ;  /* 0x4b8000004040e820 */ /* 0x000fe20000400000 */
[----:B------:R-:W3:Y:S01]  /*43b0*/  SHFL.BFLY PT, R46, R51, 0x8, 0x1f ;  /* 0x0d001f00332e7f89 */ /* 0x000ee200000e0000 */
[----:B------:R-:W-:Y:S01]  /*43c0*/  FMUL R47, R47, R47 ;  /* 0x0000002f2f2f7220 */ /* 0x000fe20000400000 */
[----:B------:R-:W-:Y:S01]  /*43d0*/  FSETP.NEU.AND P6, PT, R15, RZ, PT ;  /* 0x000000ff0f00720b */ /* 0x000fe20003fcd000 */
[----:B------:R-:W-:Y:S01]  /*43e0*/  FMUL R55, R55, R55 ;  /* 0x0000003737377220 */ /* 0x000fe20000400000 */
[----:B------:R-:W-:Y:S01]  /*43f0*/  FSEL R38, R35, RZ, P5 ;  /* 0x000000ff23267208 */ /* 0x000fe20002800000 */
[----:B------:R-:W4:Y:S01]  /*4400*/  SHFL.BFLY PT, R39, R40, 0x8, 0x1f ;  /* 0x0d001f0028277f89 */ /* 0x000f2200000e0000 */
[----:B------:R-:W-:Y:S01]  /*4410*/  FSETP.NEU.AND P5, PT, R11, RZ, PT ;  /* 0x000000ff0b00720b */ /* 0x000fe20003fad000 */
[----:B------:R1:W0:Y:S01]  /*4420*/  MUFU.RCP R63, R30 ;  /* 0x0000001e003f7308 */ /* 0x0002220000001000 */
[----:B------:R-:W-:Y:S01]  /*4430*/  FMUL R47, R2, R47 ;  /* 0x0000002f022f7220 */ /* 0x000fe20000400000 */
[----:B-----5:R-:W-:Y:S01]  /*4440*/  FADD R43, R43, R54 ;  /* 0x000000362b2b7221 */ /* 0x020fe20000000000 */
[----:B------:R-:W-:Y:S01]  /*4450*/  FSEL R2, R45, RZ, P5 ;  /* 0x000000ff2d027208 */ /* 0x000fe20002800000 */
[----:B------:R-:W-:Y:S01]  /*4460*/  FMUL R55, R4, R55 ;  /* 0x0000003704377220 */ /* 0x000fe20000400000 */
[----:B------:R-:W-:Y:S01]  /*4470*/  FSETP.NEU.AND P5, PT, R12, RZ, PT ;  /* 0x000000ff0c00720b */ /* 0x000fe20003fad000 */
[----:B------:R-:W-:Y:S01]  /*4480*/  FMUL R60, R60, R60 ;  /* 0x0000003c3c3c7220 */ /* 0x000fe20000400000 */
[----:B------:R-:W-:Y:S01]  /*4490*/  FFMA R44, R49, R47, R44 ;  /* 0x0000002f312c7223 */ /* 0x000fe2000000002c */
[----:B--2---:R-:W-:Y:S01]  /*44a0*/  FMUL R4, R58, R59 ;  /* 0x0000003b3a047220 */ /* 0x004fe20000400000 */
[----:B-1----:R-:W-:Y:S01]  /*44b0*/  FSEL R30, R48, RZ, P6 ;  /* 0x000000ff301e7208 */ /* 0x002fe20003000000 */
[----:B------:R-:W-:Y:S01]  /*44c0*/  FFMA R55, R56, R55, R43 ;  /* 0x0000003738377223 */ /* 0x000fe2000000002b */
[----:B------:R-:W-:Y:S01]  /*44d0*/  FSETP.NEU.AND P6, PT, R25, RZ, PT ;  /* 0x000000ff1900720b */ /* 0x000fe20003fcd000 */
[----:B------:R-:W-:Y:S01]  /*44e0*/  FADD R36, -R37, R6 ;  /* 0x0000000625247221 */ /* 0x000fe20000000100 */
[----:B------:R-:W-:Y:S01]  /*44f0*/  FMUL R60, R3, R60 ;  /* 0x0000003c033c7220 */ /* 0x000fe20000400000 */
[----:B------:R-:W1:Y:S01]  /*4500*/  SHFL.BFLY PT, R49, R52, 0x8, 0x1f ;  /* 0x0d001f0034317f89 */ /* 0x000e6200000e0000 */
[----:B------:R-:W-:Y:S01]  /*4510*/  FSEL R45, R32, RZ, P6 ;  /* 0x000000ff202d7208 */ /* 0x000fe20003000000 */
[----:B------:R-:W-:Y:S01]  /*4520*/  FFMA R37, R36, R38, R37 ;  /* 0x0000002624257223 */ /* 0x000fe20000000025 */
[----:B------:R-:W-:Y:S01]  /*4530*/  FSEL R32, R50, RZ, P5 ;  /* 0x000000ff32207208 */ /* 0x000fe20002800000 */
[----:B------:R-:W-:Y:S01]  /*4540*/  FFMA R60, R62, R60, R61 ;  /* 0x0000003c3e3c7223 */ /* 0x000fe2000000003d */
[----:B------:R-:W-:Y:S01]  /*4550*/  FSETP.NEU.AND P5, PT, R24, RZ, PT ;  /* 0x000000ff1800720b */ /* 0x000fe20003fad000 */
[----:B------:R-:W2:Y:S01]  /*4560*/  SHFL.BFLY PT, R43, R44, 0x8, 0x1f ;  /* 0x0d001f002c2b7f89 */ /* 0x000ea200000e0000 */
[----:B------:R-:W-:Y:S01]  /*4570*/  FMUL R36, R36, R36 ;  /* 0x0000002424247220 */ /* 0x000fe20000400000 */
[----:B0-----:R-:W-:Y:S01]  /*4580*/  FADD R41, -R42, R41 ;  /* 0x000000292a297221 */ /* 0x001fe20000000100 */
[----:B------:R-:W-:Y:S01]  /*4590*/  FSEL R47, R29, RZ, P5 ;  /* 0x000000ff1d2f7208 */ /* 0x000fe20002800000 */
[----:B------:R-:W0:Y:S01]  /*45a0*/  SHFL.BFLY PT, R48, R55, 0x8, 0x1f ;  /* 0x0d001f0037307f89 */ /* 0x000e2200000e0000 */
[----:B------:R-:W-:Y:S01]  /*45b0*/  FSETP.NEU.AND P5, PT, R23, RZ, PT ;  /* 0x000000ff1700720b */ /* 0x000fe20003fad000 */
[----:B---3--:R-:W-:Y:S01]  /*45c0*/  FADD R46, -R51, R46 ;  /* 0x0000002e332e7221 */ /* 0x008fe20000000100 */
[----:B----4-:R-:W-:Y:S01]  /*45d0*/  FADD R39, R40, R39 ;  /* 0x0000002728277221 */ /* 0x010fe20000000000 */
[----:B------:R-:W-:Y:S01]  /*45e0*/  FMUL R36, R9, R36 ;  /* 0x0000002409247220 */ /* 0x000fe20000400000 */
[----:B------:R-:W-:Y:S01]  /*45f0*/  FSEL R4, R4, RZ, P5 ;  /* 0x000000ff04047208 */ /* 0x000fe20002800000 */
[----:B------:R-:W3:Y:S01]  /*4600*/  SHFL.BFLY PT, R3, R10, 0x1, 0x1f ;  /* 0x0c201f000a037f89 */ /* 0x000ee200000e0000 */
[----:B------:R-:W-:Y:S01]  /*4610*/  FSETP.NEU.AND P5, PT, R19, RZ, PT ;  /* 0x000000ff1300720b */ /* 0x000fe20003fad000 */
[----:B------:R-:W-:Y:S01]  /*4620*/  FMUL R9, R46, R46 ;  /* 0x0000002e2e097220 */ /* 0x000fe20000400000 */
[----:B------:R-:W-:Y:S01]  /*4630*/  FSETP.NEU.AND P6, PT, R10, RZ, PT ;  /* 0x000000ff0a00720b */ /* 0x000fe20003fcd000 */
[----:B------:R-:W4:Y:S01]  /*4640*/  SHFL.BFLY PT, R53, R60, 0x8, 0x1f ;  /* 0x0d001f003c357f89 */ /* 0x000f2200000e0000 */
[----:B------:R-:W-:Y:S01]  /*4650*/  FSEL R31, R33, RZ, P5 ;  /* 0x000000ff211f7208 */ /* 0x000fe20002800000 */
[C---:B------:R-:W-:Y:S01]  /*4660*/  FFMA R33, R41.reuse, R45, R42 ;  /* 0x0000002d29217223 */ /* 0x040fe2000000002a */
[----:B------:R-:W-:Y:S01]  /*4670*/  FMUL R42, R41, R41 ;  /* 0x00000029292a7220 */ /* 0x000fe20000400000 */
[----:B------:R-:W-:Y:S01]  /*4680*/  FFMA R36, R38, R36, R39 ;  /* 0x0000002426247223 */ /* 0x000fe20000000027 */
[----:B------:R-:W-:Y:S01]  /*4690*/  FSEL R26, R26, RZ, P6 ;  /* 0x000000ff1a1a7208 */ /* 0x000fe20003000000 */
[----:B------:R-:W-:Y:S01]  /*46a0*/  SHFL.BFLY PT, R6, R23, 0x1, 0x1f ;  /* 0x0c201f0017067f89 */ /* 0x000fe200000e0000 */
[----:B------:R-:W-:Y:S01]  /*46b0*/  FSETP.NEU.AND P6, PT, R16, RZ, PT ;  /* 0x000000ff1000720b */ /* 0x000fe20003fcd000 */
[----:B------:R-:W-:Y:S01]  /*46c0*/  FMUL R42, R13, R42 ;  /* 0x0000002a0d2a7220 */ /* 0x000fe20000400000 */
[----:B------:R-:W-:Y:S01]  /*46d0*/  FMUL R13, R20, R9 ;  /* 0x00000009140d7220 */ /* 0x000fe20000400000 */
[----:B-1----:R-:W-:Y:S01]  /*46e0*/  FADD R49, -R52, R49 ;  /* 0x0000003134317221 */ /* 0x002fe20000000100 */
[----:B------:R-:W1:Y:S01]  /*46f0*/  SHFL.BFLY PT, R9, R36, 0x4, 0x1f ;  /* 0x0c801f0024097f89 */ /* 0x000e6200000e0000 */
[----:B------:R-:W-:Y:S01]  /*4700*/  FSEL R35, R57, RZ, P6 ;  /* 0x000000ff39237208 */ /* 0x000fe20003000000 */
[----:B------:R-:W-:Y:S01]  /*4710*/  FFMA R40, R46, R47, R51 ;  /* 0x0000002f2e287223 */ /* 0x000fe20000000033 */
[----:B------:R-:W-:Y:S01]  /*4720*/  FSETP.NEU.AND P6, PT, R22, RZ, PT ;  /* 0x000000ff1600720b */ /* 0x000fe20003fcd000 */
[----:B------:R-:W5:Y:S01]  /*4730*/  SHFL.BFLY PT, R38, R37, 0x4, 0x1f ;  /* 0x0c801f0025267f89 */ /* 0x000f6200000e0000 */
[----:B--2---:R-:W-:Y:S01]  /*4740*/  FADD R44, R44, R43 ;  /* 0x0000002b2c2c7221 */ /* 0x004fe20000000000 */
[----:B0-----:R-:W-:Y:S01]  /*4750*/  FADD R48, R55, R48 ;  /* 0x0000003037307221 */ /* 0x001fe20000000000 */
[----:B------:R-:W-:Y:S01]  /*4760*/  FSEL R50, R21, RZ, P6 ;  /* 0x000000ff15327208 */ /* 0x000fe20003000000 */
[----:B------:R-:W0:Y:S01]  /*4770*/  SHFL.BFLY PT, R20, R33, 0x4, 0x1f ;  /* 0x0c801f0021147f89 */ /* 0x000e2200000e0000 */
[----:B------:R-:W-:Y:S01]  /*4780*/  FFMA R42, R45, R42, R44 ;  /* 0x0000002a2d2a7223 */ /* 0x000fe2000000002c */
[----:B------:R-:W-:Y:S01]  /*4790*/  FFMA R48, R47, R13, R48 ;  /* 0x0000000d2f307223 */ /* 0x000fe20000000030 */
[----:B---3--:R-:W-:Y:S01]  /*47a0*/  FADD R54, R10, R3 ;  /* 0x000000030a367221 */ /* 0x008fe20000000000 */
[C---:B------:R-:W-:Y:S01]  /*47b0*/  FFMA R52, R49.reuse, R50, R52 ;  /* 0x0000003231347223 */ /* 0x040fe20000000034 */
[----:B------:R-:W-:Y:S01]  /*47c0*/  FMUL R49, R49, R49 ;  /* 0x0000003131317220 */ /* 0x000fe20000400000 */
[----:B------:R-:W2:Y:S01]  /*47d0*/  SHFL.BFLY PT, R41, R40, 0x4, 0x1f ;  /* 0x0c801f0028297f89 */ /* 0x000ea200000e0000 */
[----:B----4-:R-:W-:Y:S01]  /*47e0*/  FADD R53, R60, R53 ;  /* 0x000000353c357221 */ /* 0x010fe20000000000 */
[----:B------:R-:W-:Y:S01]  /*47f0*/  FMUL R63, R63, R64 ;  /* 0x000000403f3f7220 */ /* 0x000fe20000400000 */
[----:B------:R-:W-:Y:S01]  /*4800*/  FMUL R49, R14, R49 ;  /* 0x000000310e317220 */ /* 0x000fe20000400000 */
[----:B------:R-:W3:Y:S01]  /*4810*/  SHFL.BFLY PT, R47, R52, 0x4, 0x1f ;  /* 0x0c801f00342f7f89 */ /* 0x000ee200000e0000 */
[----:B------:R-:W-:Y:S01]  /*4820*/  FSETP.NEU.AND P6, PT, R27, RZ, PT ;  /* 0x000000ff1b00720b */ /* 0x000fe20003fcd000 */
[----:B------:R-:W-:Y:S01]  /*4830*/  @P0 FMUL R34, R34, 0.25 ;  /* 0x3e80000022220820 */ /* 0x000fe20000400000 */
[----:B------:R-:W-:Y:S01]  /*4840*/  FFMA R49, R50, R49, R53 ;  /* 0x0000003132317223 */ /* 0x000fe20000000035 */
[----:B------:R-:W4:Y:S01]  /*4850*/  SHFL.BFLY PT, R39, R42, 0x4, 0x1f ;  /* 0x0c801f002a277f89 */ /* 0x000f2200000e0000 */
[----:B------:R-:W-:Y:S01]  /*4860*/  FSETP.GT.AND P5, PT, |R54|, 8.50705917302346158658e+37, PT ;  /* 0x7e8000003600780b */ /* 0x000fe20003fa4200 */
[----:B-1----:R-:W-:Y:S01]  /*4870*/  FADD R9, R36, R9 ;  /* 0x0000000924097221 */ /* 0x002fe20000000000 */
[----:B------:R-:W-:Y:S01]  /*4880*/  FSEL R21, R63, RZ, P6 ;  /* 0x000000ff3f157208 */ /* 0x000fe20003000000 */
[----:B------:R-:W1:Y:S01]  /*4890*/  SHFL.BFLY PT, R43, R48, 0x4, 0x1f ;  /* 0x0c801f00302b7f89 */ /* 0x000e6200000e0000 */
[C---:B------:R-:W-:Y:S01]  /*48a0*/  FSETP.GEU.AND P6, PT, |R54|.reuse, 1.175494350822287508e-38, PT ;  /* 0x008000003600780b */ /* 0x040fe20003fce200 */
[----:B------:R-:W-:Y:S01]  /*48b0*/  FADD R45, R23, R6 ;  /* 0x00000006172d7221 */ /* 0x000fe20000000000 */
[----:B------:R-:W-:Y:S01]  /*48c0*/  FMUL R29, R54, 0.25 ;  /* 0x3e800000361d7820 */ /* 0x000fe20000400000 */
[----:B------:R-:W1:Y:S01]  /*48d0*/  SHFL.BFLY PT, R36, R49, 0x4, 0x1f ;  /* 0x0c801f0031247f89 */ /* 0x000e6200000e0000 */
[----:B------:R-:W-:Y:S01]  /*48e0*/  @!P1 FMUL R28, R28, 16777216 ;  /* 0x4b8000001c1c9820 */ /* 0x000fe20000400000 */
[----:B------:R-:W-:Y:S01]  /*48f0*/  @!P1 FMUL R34, R34, 16777216 ;  /* 0x4b80000022229820 */ /* 0x000fe20000400000 */
[C---:B------:R-:W-:Y:S01]  /*4900*/  FMUL R13, R45.reuse, 0.25 ;  /* 0x3e8000002d0d7820 */ /* 0x040fe20000400000 */
[----:B------:R-:W-:Y:S01]  /*4910*/  FSETP.GT.AND P1, PT, |R45|, 8.50705917302346158658e+37, PT ;  /* 0x7e8000002d00780b */ /* 0x000fe20003f24200 */
[----:B-----5:R-:W-:Y:S01]  /*4920*/  FADD R38, -R37, R38 ;  /* 0x0000002625267221 */ /* 0x020fe20000000100 */
[----:B------:R-:W-:Y:S01]  /*4930*/  FSEL R29, R29, R54, P5 ;  /* 0x000000361d1d7208 */ /* 0x000fe20002800000 */
[----:B------:R-:W-:Y:S01]  /*4940*/  @P5 FMUL R3, R3, 0.25 ;  /* 0x3e80000003035820 */ /* 0x000fe20000400000 */
[----:B------:R-:W-:Y:S01]  /*4950*/  FSEL R44, R13, R45, P1 ;  /* 0x0000002d0d2c7208 */ /* 0x000fe20000800000 */
[----:B0-----:R-:W-:Y:S01]  /*4960*/  FADD R20, -R33, R20 ;  /* 0x0000001421147221 */ /* 0x001fe20000000100 */
[C---:B------:R-:W-:Y:S01]  /*4970*/  FFMA R37, R38.reuse, R30, R37 ;  /* 0x0000001e26257223 */ /* 0x040fe20000000025 */
[----:B------:R-:W-:Y:S01]  /*4980*/  FMUL R13, R38, R38 ;  /* 0x00000026260d7220 */ /* 0x000fe20000400000 */
[----:B--2---:R-:W-:Y:S01]  /*4990*/  FADD R41, -R40, R41 ;  /* 0x0000002928297221 */ /* 0x004fe20000000100 */
[----:B------:R-:W-:Y:S01]  /*49a0*/  @!P6 FMUL R29, R29, 16777216 ;  /* 0x4b8000001d1de820 */ /* 0x000fe20000400000 */
[----:B------:R-:W-:Y:S01]  /*49b0*/  @!P6 FMUL R3, R3, 16777216 ;  /* 0x4b8000000303e820 */ /* 0x000fe20000400000 */
[----:B------:R-:W-:Y:S01]  /*49c0*/  FFMA R33, R20, R32, R33 ;  /* 0x0000002014217223 */ /* 0x000fe20000000021 */
[C---:B------:R-:W-:Y:S01]  /*49d0*/  FSETP.GEU.AND P5, PT, |R45|.reuse, 1.175494350822287508e-38, PT ;  /* 0x008000002d00780b */ /* 0x040fe20003fae200 */
[----:B------:R0:W-:Y:S01]  /*49e0*/  @!P4 STS [R0+0x280], R45 ;  /* 0x0002802d0000c388 */ /* 0x0001e20000000800 */
[----:B------:R-:W-:Y:S01]  /*49f0*/  FSETP.NEU.AND P6, PT, R45, RZ, PT ;  /* 0x000000ff2d00720b */ /* 0x000fe20003fcd000 */
[----:B------:R-:W-:Y:S01]  /*4a00*/  FMUL R13, R18, R13 ;  /* 0x0000000d120d7220 */ /* 0x000fe20000400000 */
[----:B------:R-:W-:Y:S01]  /*4a10*/  FMUL R20, R20, R20 ;  /* 0x0000001414147220 */ /* 0x000fe20000400000 */
[----:B------:R-:W2:Y:S01]  /*4a20*/  SHFL.BFLY PT, R18, R37, 0x2, 0x1f ;  /* 0x0c401f0025127f89 */ /* 0x000ea200000e0000 */
[----:B---3--:R-:W-:Y:S01]  /*4a30*/  FADD R47, -R52, R47 ;  /* 0x0000002f342f7221 */ /* 0x008fe20000000100 */
[----:B----4-:R-:W-:Y:S01]  /*4a40*/  FADD R39, R42, R39 ;  /* 0x000000272a277221 */ /* 0x010fe20000000000 */
[----:B------:R-:W-:Y:S01]  /*4a50*/  FMUL R20, R25, R20 ;  /* 0x0000001419147220 */ /* 0x000fe20000400000 */
[----:B------:R-:W-:Y:S01]  /*4a60*/  FFMA R9, R30, R13, R9 ;  /* 0x0000000d1e097223 */ /* 0x000fe20000000009 */
[----:B------:R-:W-:Y:S01]  /*4a70*/  FFMA R52, R47, R31, R52 ;  /* 0x0000001f2f347223 */ /* 0x000fe20000000034 */
[C---:B0-----:R-:W-:Y:S01]  /*4a80*/  FFMA R45, R41.reuse, R35, R40 ;  /* 0x00000023292d7223 */ /* 0x041fe20000000028 */
[----:B------:R-:W-:Y:S01]  /*4a90*/  FMUL R41, R41, R41 ;  /* 0x0000002929297220 */ /* 0x000fe20000400000 */
[----:B-1----:R-:W-:Y:S01]  /*4aa0*/  FADD R48, R48, R43 ;  /* 0x0000002b30307221 */ /* 0x002fe20000000000 */
[----:B------:R-:W-:Y:S01]  /*4ab0*/  FMUL R47, R47, R47 ;  /* 0x0000002f2f2f7220 */ /* 0x000fe20000400000 */
[----:B------:R-:W-:Y:S01]  /*4ac0*/  FFMA R39, R32, R20, R39 ;  /* 0x0000001420277223 */ /* 0x000fe20000000027 */
[----:B------:R-:W-:Y:S01]  /*4ad0*/  FMUL R41, R24, R41 ;  /* 0x0000002918297220 */ /* 0x000fe20000400000 */
[----:B------:R-:W0:Y:S01]  /*4ae0*/  SHFL.BFLY PT, R20, R9, 0x2, 0x1f ;  /* 0x0c401f0009147f89 */ /* 0x000e2200000e0000 */
[----:B------:R-:W-:Y:S01]  /*4af0*/  FADD R36, R49, R36 ;  /* 0x0000002431247221 */ /* 0x000fe20000000000 */
[----:B------:R-:W-:Y:S01]  /*4b00*/  FMUL R47, R22, R47 ;  /* 0x0000002f162f7220 */ /* 0x000fe20000400000 */
[----:B------:R-:W-:Y:S01]  /*4b10*/  FFMA R41, R35, R41, R48 ;  /* 0x0000002923297223 */ /* 0x000fe20000000030 */
[----:B------:R-:W1:Y:S01]  /*4b20*/  SHFL.BFLY PT, R24, R33, 0x2, 0x1f ;  /* 0x0c401f0021187f89 */ /* 0x000e6200000e0000 */
[----:B------:R-:W-:Y:S01]  /*4b30*/  @P1 FMUL R6, R6, 0.25 ;  /* 0x3e80000006061820 */ /* 0x000fe20000400000 */
[----:B------:R-:W-:Y:S01]  /*4b40*/  FFMA R36, R31, R47, R36 ;  /* 0x0000002f1f247223 */ /* 0x000fe20000000024 */
[----:B------:R-:W-:Y:S01]  /*4b50*/  @!P5 FMUL R44, R44, 16777216 ;  /* 0x4b8000002c2cd820 */ /* 0x000fe20000400000 */
[----:B------:R-:W3:Y:S01]  /*4b60*/  SHFL.BFLY PT, R14, R27, 0x1, 0x1f ;  /* 0x0c201f001b0e7f89 */ /* 0x000ee200000e0000 */
[----:B------:R-:W-:Y:S01]  /*4b70*/  @!P5 FMUL R6, R6, 16777216 ;  /* 0x4b8000000606d820 */ /* 0x000fe20000400000 */
[----:B------:R-:W-:Y:S01]  /*4b80*/  FSETP.NEU.AND P0, PT, R54, RZ, PT ;  /* 0x000000ff3600720b */ /* 0x000fe20003f0d000 */
[----:B------:R-:W4:Y:S01]  /*4b90*/  MUFU.RCP R31, R44 ;  /* 0x0000002c001f7308 */ /* 0x000f220000001000 */
[----:B------:R-:W5:Y:S01]  /*4ba0*/  SHFL.BFLY PT, R35, R52, 0x2, 0x1f ;  /* 0x0c401f0034237f89 */ /* 0x000f6200000e0000 */
[----:B--2---:R-:W-:Y:S01]  /*4bb0*/  FADD R18, -R37, R18 ;  /* 0x0000001225127221 */ /* 0x004fe20000000100 */
[----:B------:R-:W-:-:S02]  /*4bc0*/  IMAD.MOV.U32 R65, RZ, RZ, RZ ;  /* 0x000000ffff417224 */ /* 0x000fc400078e00ff */
[----:B------:R-:W2:Y:S01]  /*4bd0*/  SHFL.BFLY PT, R22, R45, 0x2, 0x1f ;  /* 0x0c401f002d167f89 */ /* 0x000ea200000e0000 */
[C---:B------:R-:W-:Y:S01]  /*4be0*/  FFMA R37, R18.reuse, R2, R37 ;  /* 0x0000000212257223 */ /* 0x040fe20000000025 */
[----:B------:R-:W-:Y:S01]  /*4bf0*/  FMUL R18, R18, R18 ;  /* 0x0000001212127220 */ /* 0x000fe20000400000 */
[----:B------:R-:W-:Y:S01]  /*4c00*/  IMAD.MOV.U32 R68, RZ, RZ, 0x7f800000 ;  /* 0x7f800000ff447424 */ /* 0x000fe200078e00ff */
[----:B------:R-:W2:Y:S01]  /*4c10*/  SHFL.BFLY PT, R43, R36, 0x2, 0x1f ;  /* 0x0c401f00242b7f89 */ /* 0x000ea200000e0000 */
[----:B------:R-:W-:Y:S01]  /*4c20*/  IMAD.MOV.U32 R64, RZ, RZ, -0x800000 ;  /* 0xff800000ff407424 */ /* 0x000fe200078e00ff */
[----:B------:R-:W-:Y:S01]  /*4c30*/  FMUL R18, R15, R18 ;  /* 0x000000120f127220 */ /* 0x000fe20000400000 */
[----:B------:R-:W-:Y:S01]  /*4c40*/  IMAD.MOV.U32 R62, RZ, RZ, -0x800000 ;  /* 0xff800000ff3e7424 */ /* 0x000fe200078e00ff */
[----:B------:R-:W2:Y:S01]  /*4c50*/  SHFL.BFLY PT, R30, R39, 0x2, 0x1f ;  /* 0x0c401f00271e7f89 */ /* 0x000ea200000e0000 */
[----:B0-----:R-:W-:Y:S01]  /*4c60*/  FADD R9, R9, R20 ;  /* 0x0000001409097221 */ /* 0x001fe20000000000 */
[----:B------:R-:W-:Y:S01]  /*4c70*/  IMAD.MOV.U32 R56, RZ, RZ, -0x800000 ;  /* 0xff800000ff387424 */ /* 0x000fe200078e00ff */
[----:B------:R0:W0:Y:S01]  /*4c80*/  MUFU.RCP R20, R29 ;  /* 0x0000001d00147308 */ /* 0x0000220000001000 */
[----:B------:R-:W2:Y:S01]  /*4c90*/  SHFL.BFLY PT, R32, R41, 0x2, 0x1f ;  /* 0x0c401f0029207f89 */ /* 0x000ea200000e0000 */
[----:B-1----:R-:W-:Y:S01]  /*4ca0*/  FADD R24, -R33, R24 ;  /* 0x0000001821187221 */ /* 0x002fe20000000100 */
[----:B------:R-:W-:Y:S01]  /*4cb0*/  FFMA R9, R2, R18, R9 ;  /* 0x0000001202097223 */ /* 0x000fe20000000009 */
[----:B----4-:R-:W-:Y:S01]  /*4cc0*/  FMUL R31, R31, R6 ;  /* 0x000000061f1f7220 */ /* 0x010fe20000400000 */
[----:B---3--:R-:W-:Y:S01]  /*4cd0*/  FADD R40, R27, R14 ;  /* 0x0000000e1b287221 */ /* 0x008fe20000000000 */
[C---:B------:R-:W-:Y:S01]  /*4ce0*/  FMUL R25, R24.reuse, R24 ;  /* 0x0000001818197220 */ /* 0x040fe20000400000 */
[----:B------:R-:W-:Y:S01]  /*4cf0*/  FFMA R24, R24, R26, R33 ;  /* 0x0000001a18187223 */ /* 0x000fe20000000021 */
[----:B------:R-:W-:Y:S01]  /*4d00*/  SHFL.BFLY PT, R2, R37, 0x1, 0x1f ;  /* 0x0c201f0025027f89 */ /* 0x000fe200000e0000 */
[----:B-----5:R-:W-:Y:S01]  /*4d10*/  FADD R35, -R52, R35 ;  /* 0x0000002334237221 */ /* 0x020fe20000000100 */
[C---:B------:R-:W-:Y:S01]  /*4d20*/  FSETP.GEU.AND P5, PT, |R40|.reuse, 1.175494350822287508e-38, PT ;  /* 0x008000002800780b */ /* 0x040fe20003fae200 */
[C---:B------:R-:W-:Y:S01]  /*4d30*/  FMUL R13, R40.reuse, 0.25 ;  /* 0x3e800000280d7820 */ /* 0x040fe20000400000 */
[----:B------:R-:W1:Y:S01]  /*4d40*/  SHFL.BFLY PT, R15, R24, 0x1, 0x1f ;  /* 0x0c201f00180f7f89 */ /* 0x000e6200000e0000 */
[----:B--2---:R-:W-:Y:S01]  /*4d50*/  FADD R22, -R45, R22 ;  /* 0x000000162d167221 */ /* 0x004fe20000000100 */
[C---:B------:R-:W-:Y:S01]  /*4d60*/  FMUL R18, R35.reuse, R35 ;  /* 0x0000002323127220 */ /* 0x040fe20000400000 */
[----:B------:R-:W-:Y:S01]  /*4d70*/  FFMA R52, R35, R21, R52 ;  /* 0x0000001523347223 */ /* 0x000fe20000000034 */
[----:B------:R-:W-:Y:S01]  /*4d80*/  FSETP.GT.AND P1, PT, |R40|, 8.50705917302346158658e+37, PT ;  /* 0x7e8000002800780b */ /* 0x000fe20003f24200 */
[C---:B------:R-:W-:Y:S01]  /*4d90*/  FFMA R45, R22.reuse, R4, R45 ;  /* 0x00000004162d7223 */ /* 0x040fe2000000002d */
[----:B0-----:R-:W-:Y:S01]  /*4da0*/  FMUL R29, R22, R22 ;  /* 0x00000016161d7220 */ /* 0x001fe20000400000 */
[----:B------:R-:W-:Y:S01]  /*4db0*/  FADD R36, R36, R43 ;  /* 0x0000002b24247221 */ /* 0x000fe20000000000 */
[----:B------:R-:W-:Y:S01]  /*4dc0*/  FMUL R19, R19, R18 ;  /* 0x0000001213137220 */ /* 0x000fe20000400000 */
[----:B------:R-:W-:Y:S01]  /*4dd0*/  FADD R39, R39, R30 ;  /* 0x0000001e27277221 */ /* 0x000fe20000000000 */
[----:B------:R-:W-:Y:S01]  /*4de0*/  FMUL R25, R12, R25 ;  /* 0x000000190c197220 */ /* 0x000fe20000400000 */
[----:B------:R-:W-:Y:S01]  /*4df0*/  FMUL R29, R16, R29 ;  /* 0x0000001d101d7220 */ /* 0x000fe20000400000 */
[----:B------:R-:W0:Y:S01]  /*4e00*/  SHFL.BFLY PT, R18, R45, 0x1, 0x1f ;  /* 0x0c201f002d127f89 */ /* 0x000e2200000e0000 */
[----:B------:R-:W-:Y:S01]  /*4e10*/  FADD R41, R41, R32 ;  /* 0x0000002029297221 */ /* 0x000fe20000000000 */
[----:B------:R-:W-:Y:S01]  /*4e20*/  FFMA R19, R21, R19, R36 ;  /* 0x0000001315137223 */ /* 0x000fe20000000024 */
[----:B------:R-:W-:Y:S01]  /*4e30*/  FSEL R38, R13, R40, P1 ;  /* 0x000000280d267208 */ /* 0x000fe20000800000 */
[----:B------:R-:W2:Y:S01]  /*4e40*/  SHFL.BFLY PT, R21, R52, 0x1, 0x1f ;  /* 0x0c201f0034157f89 */ /* 0x000ea200000e0000 */
[----:B------:R-:W3:Y:S01]  /*4e50*/  MUFU.RCP R13, R28 ;  /* 0x0000001c000d7308 */ /* 0x000ee20000001000 */
[----:B------:R-:W-:Y:S01]  /*4e60*/  FFMA R25, R26, R25, R39 ;  /* 0x000000191a197223 */ /* 0x000fe20000000027 */
[----:B------:R-:W-:Y:S01]  /*4e70*/  FFMA R29, R4, R29, R41 ;  /* 0x0000001d041d7223 */ /* 0x000fe20000000029 */
[----:B------:R-:W-:Y:S01]  /*4e80*/  @!P5 FMUL R38, R38, 16777216 ;  /* 0x4b8000002626d820 */ /* 0x000fe20000400000 */
[----:B------:R-:W4:Y:S01]  /*4e90*/  SHFL.BFLY PT, R12, R9, 0x1, 0x1f ;  /* 0x0c201f00090c7f89 */ /* 0x000f2200000e0000 */
[----:B------:R-:W-:Y:S01]  /*4ea0*/  FMUL R20, R20, R3 ;  /* 0x0000000314147220 */ /* 0x000fe20000400000 */
[----:B------:R-:W-:Y:S01]  /*4eb0*/  @P1 FMUL R14, R14, 0.25 ;  /* 0x3e8000000e0e1820 */ /* 0x000fe20000400000 */
[----:B-1----:R-:W-:Y:S01]  /*4ec0*/  FADD R15, -R24, R15 ;  /* 0x0000000f180f7221 */ /* 0x002fe20000000100 */
[----:B------:R-:W1:Y:S01]  /*4ed0*/  SHFL.BFLY PT, R16, R25, 0x1, 0x1f ;  /* 0x0c201f0019107f89 */ /* 0x000e6200000e0000 */
[----:B------:R-:W5:Y:S01]  /*4ee0*/  MUFU.RCP R33, R38 ;  /* 0x0000002600217308 */ /* 0x000f620000001000 */
[----:B------:R-:W-:Y:S01]  /*4ef0*/  FSEL R20, R20, RZ, P0 ;  /* 0x000000ff14147208 */ /* 0x000fe20000000000 */
[----:B------:R-:W-:Y:S01]  /*4f00*/  @!P5 FMUL R14, R14, 16777216 ;  /* 0x4b8000000e0ed820 */ /* 0x000fe20000400000 */
[----:B------:R-:W1:Y:S01]  /*4f10*/  SHFL.BFLY PT, R4, R29, 0x1, 0x1f ;  /* 0x0c201f001d047f89 */ /* 0x000e6200000e0000 */
[----:B------:R-:W-:Y:S01]  /*4f20*/  FSEL R31, R31, RZ, P6 ;  /* 0x000000ff1f1f7208 */ /* 0x000fe20003000000 */
[----:B------:R-:W-:Y:S01]  /*4f30*/  FADD R2, -R37, R2 ;  /* 0x0000000225027221 */ /* 0x000fe20000000100 */
[----:B------:R-:W-:Y:S01]  /*4f40*/  FFMA R3, R15, R20, R24 ;  /* 0x000000140f037223 */ /* 0x000fe20000000018 */
[----:B------:R-:W1:Y:S01]  /*4f50*/  SHFL.BFLY PT, R6, R19, 0x1, 0x1f ;  /* 0x0c201f0013067f89 */ /* 0x000e6200000e0000 */
[----:B---3--:R-:W-:Y:S01]  /*4f60*/  FMUL R13, R13, R34 ;  /* 0x000000220d0d7220 */ /* 0x008fe20000400000 */
[----:B------:R-:W-:Y:S01]  /*4f70*/  FMUL R15, R15, R15 ;  /* 0x0000000f0f0f7220 */ /* 0x000fe20000400000 */
[----:B0-----:R-:W-:Y:S01]  /*4f80*/  FADD R18, -R45, R18 ;  /* 0x000000122d127221 */ /* 0x001fe20000000100 */
[----:B------:R-:W-:Y:S01]  /*4f90*/  FSETP.NEU.AND P1, PT, R40, RZ, PT ;  /* 0x000000ff2800720b */ /* 0x000fe20003f2d000 */
[----:B------:R-:W-:Y:S01]  /*4fa0*/  @!P4 STS [R0+0x240], R54 ;  /* 0x000240360000c388 */ /* 0x000fe20000000800 */
[----:B------:R-:W-:Y:S01]  /*4fb0*/  FSEL R13, R13, RZ, P2 ;  /* 0x000000ff0d0d7208 */ /* 0x000fe20001000000 */
[----:B--2---:R-:W-:Y:S01]  /*4fc0*/  FADD R21, -R52, R21 ;  /* 0x0000001534157221 */ /* 0x004fe20000000100 */
[----:B------:R-:W-:Y:S01]  /*4fd0*/  FMUL R15, R10, R15 ;  /* 0x0000000f0a0f7220 */ /* 0x000fe20000400000 */
[----:B-----5:R-:W-:Y:S01]  /*4fe0*/  FMUL R33, R33, R14 ;  /* 0x0000000e21217220 */ /* 0x020fe20000400000 */
[----:B------:R-:W-:Y:S01]  /*4ff0*/  FFMA R45, R18, R31, R45 ;  /* 0x0000001f122d7223 */ /* 0x000fe2000000002d */
[C---:B------:R-:W-:Y:S01]  /*5000*/  FFMA R37, R2.reuse, R13, R37 ;  /* 0x0000000d02257223 */ /* 0x040fe20000000025 */
[----:B------:R-:W-:Y:S01]  /*5010*/  FMUL R2, R2, R2 ;  /* 0x0000000202027220 */ /* 0x000fe20000400000 */
[----:B------:R-:W-:Y:S01]  /*5020*/  FMUL R18, R18, R18 ;  /* 0x0000001212127220 */ /* 0x000fe20000400000 */
[----:B------:R-:W-:Y:S01]  /*5030*/  FMUL R10, R21, R21 ;  /* 0x00000015150a7220 */ /* 0x000fe20000400000 */
[----:B------:R-:W-:Y:S01]  /*5040*/  FSEL R33, R33, RZ, P1 ;  /* 0x000000ff21217208 */ /* 0x000fe20000800000 */
[----:B----4-:R-:W-:Y:S01]  /*5050*/  FADD R12, R9, R12 ;  /* 0x0000000c090c7221 */ /* 0x010fe20000000000 */
[----:B------:R-:W-:Y:S01]  /*5060*/  FMUL R2, R11, R2 ;  /* 0x000000020b027220 */ /* 0x000fe20000400000 */
[----:B-1----:R-:W-:Y:S01]  /*5070*/  FADD R25, R25, R16 ;  /* 0x0000001019197221 */ /* 0x002fe20000000000 */
[----:B------:R-:W-:Y:S01]  /*5080*/  FMUL R18, R23, R18 ;  /* 0x0000001217127220 */ /* 0x000fe20000400000 */
[----:B------:R-:W-:Y:S01]  /*5090*/  FADD R4, R29, R4 ;  /* 0x000000041d047221 */ /* 0x000fe20000000000 */
[----:B------:R-:W-:Y:S01]  /*50a0*/  FMUL R10, R27, R10 ;  /* 0x0000000a1b0a7220 */ /* 0x000fe20000400000 */
[----:B------:R-:W-:Y:S01]  /*50b0*/  FFMA R9, R21, R33, R52 ;  /* 0x0000002115097223 */ /* 0x000fe20000000034 */
[----:B------:R-:W-:Y:S01]  /*50c0*/  FFMA R13, R13, R2, R12 ;  /* 0x000000020d0d7223 */ /* 0x000fe2000000000c */
[----:B------:R-:W-:Y:S01]  /*50d0*/  FADD R6, R19, R6 ;  /* 0x0000000613067221 */ /* 0x000fe20000000000 */
[----:B------:R-:W-:Y:S01]  /*50e0*/  FFMA R15, R20, R15, R25 ;  /* 0x0000000f140f7223 */ /* 0x000fe20000000019 */
[----:B------:R-:W-:Y:S01]  /*50f0*/  FFMA R31, R31, R18, R4 ;  /* 0x000000121f1f7223 */ /* 0x000fe20000000004 */
[----:B------:R-:W-:Y:S01]  /*5100*/  @!P4 STS [R0+0x2c0], R40 ;  /* 0x0002c0280000c388 */ /* 0x000fe20000000800 */
[----:B------:R-:W-:Y:S01]  /*5110*/  FFMA R33, R33, R10, R6 ;  /* 0x0000000a21217223 */ /* 0x000fe20000000006 */
[C---:B------:R-:W-:Y:S01]  /*5120*/  ISETP.GE.AND P5, PT, R125.reuse, 0x40, PT ;  /* 0x000000407d00780c */ /* 0x040fe20003fa6270 */
[C---:B------:R-:W-:Y:S01]  /*5130*/  IMAD.SHL.U32 R24, R125.reuse, 0x8, RZ ;  /* 0x000000087d187824 */ /* 0x040fe200078e00ff */
[----:B------:R0:W-:Y:S01]  /*5140*/  @!P4 STS [R0], R37 ;  /* 0x000000250000c388 */ /* 0x0001e20000000800 */
[----:B------:R-:W-:Y:S01]  /*5150*/  IMAD.U32 R23, RZ, RZ, UR4 ;  /* 0x00000004ff177e24 */ /* 0x000fe2000f8e00ff */
[----:B------:R-:W-:Y:S01]  /*5160*/  LOP3.LUT R16, R125, 0x3, RZ, 0xc0, !PT ;  /* 0x000000037d107812 */ /* 0x000fe200078ec0ff */
[----:B------:R-:W-:Y:S01]  /*5170*/  IMAD.MOV.U32 R35, RZ, RZ, 0x7f800000 ;  /* 0x7f800000ff237424 */ /* 0x000fe200078e00ff */
[----:B------:R-:W-:Y:S01]  /*5180*/  @!P4 STS [R0+0x40], R3 ;  /* 0x000040030000c388 */ /* 0x000fe20000000800 */
[----:B------:R-:W-:Y:S01]  /*5190*/  LOP3.LUT R25, R24, 0xff8, RZ, 0xc0, !PT ;  /* 0x00000ff818197812 */ /* 0x000fe200078ec0ff */
[----:B------:R-:W-:Y:S01]  /*51a0*/  IMAD.MOV.U32 R27, RZ, RZ, -0x800000 ;  /* 0xff800000ff1b7424 */ /* 0x000fe200078e00ff */
[----:B------:R-:W-:Y:S01]  /*51b0*/  LOP3.LUT R23, R23, 0x3, R125, 0xf8, !PT ;  /* 0x0000000317177812 */ /* 0x000fe200078ef87d */
[----:B------:R1:W-:Y:S01]  /*51c0*/  @!P4 STS [R0+0x80], R45 ;  /* 0x0000802d0000c388 */ /* 0x0003e20000000800 */
[----:B------:R-:W-:-:S02]  /*51d0*/  IMAD.MOV.U32 R28, RZ, RZ, RZ ;  /* 0x000000ffff1c7224 */ /* 0x000fc400078e00ff */
[----:B------:R-:W-:Y:S01]  /*51e0*/  IMAD.MOV.U32 R29, RZ, RZ, 0x7f800000 ;  /* 0x7f800000ff1d7424 */ /* 0x000fe200078e00ff */
[----:B------:R-:W-:Y:S01]  /*51f0*/  @!P4 STS [R0+0xc0], R9 ;  /* 0x0000c0090000c388 */ /* 0x000fe20000000800 */
[----:B0-----:R-:W-:Y:S02]  /*5200*/  IMAD.MOV.U32 R37, RZ, RZ, -0x800000 ;  /* 0xff800000ff257424 */ /* 0x001fe400078e00ff */
[----:B------:R-:W-:Y:S01]  /*5210*/  IMAD.MOV.U32 R39, RZ, RZ, -0x800000 ;  /* 0xff800000ff277424 */ /* 0x000fe200078e00ff */
[----:B------:R-:W-:Y:S01]  /*5220*/  @!P4 STS [R0+0x100], R13 ;  /* 0x0001000d0000c388 */ /* 0x000fe20000000800 */
[----:B------:R-:W-:Y:S02]  /*5230*/  IMAD.MOV.U32 R59, RZ, RZ, -0x800000 ;  /* 0xff800000ff3b7424 */ /* 0x000fe400078e00ff */
[----:B------:R-:W-:Y:S01]  /*5240*/  IMAD.MOV.U32 R36, RZ, RZ, -0x800000 ;  /* 0xff800000ff247424 */ /* 0x000fe200078e00ff */
[----:B------:R-:W-:Y:S01]  /*5250*/  @!P4 STS [R0+0x140], R15 ;  /* 0x0001400f0000c388 */ /* 0x000fe20000000800 */
[----:B------:R-:W-:-:S02]  /*5260*/  IMAD.MOV.U32 R44, RZ, RZ, -0x800000 ;  /* 0xff800000ff2c7424 */ /* 0x000fc400078e00ff */
[----:B------:R-:W-:Y:S01]  /*5270*/  IMAD.MOV.U32 R38, RZ, RZ, -0x800000 ;  /* 0xff800000ff267424 */ /* 0x000fe200078e00ff */
[----:B------:R-:W-:Y:S01]  /*5280*/  @!P4 STS [R0+0x180], R31 ;  /* 0x0001801f0000c388 */ /* 0x000fe20000000800 */
[----:B------:R-:W-:Y:S02]  /*5290*/  IMAD.MOV.U32 R54, RZ, RZ, -0x800000 ;  /* 0xff800000ff367424 */ /* 0x000fe400078e00ff */
[----:B------:R-:W-:Y:S01]  /*52a0*/  IMAD.MOV.U32 R60, RZ, RZ, -0x800000 ;  /* 0xff800000ff3c7424 */ /* 0x000fe200078e00ff */
[----:B------:R-:W-:Y:S01]  /*52b0*/  @!P4 STS [R0+0x1c0], R33 ;  /* 0x0001c0210000c388 */ /* 0x000fe20000000800 */
[----:B------:R-:W-:Y:S02]  /*52c0*/  IMAD.MOV.U32 R57, RZ, RZ, -0x800000 ;  /* 0xff800000ff397424 */ /* 0x000fe400078e00ff */
[----:B------:R-:W-:Y:S01]  /*52d0*/  IMAD.MOV.U32 R26, RZ, RZ, -0x800000 ;  /* 0xff800000ff1a7424 */ /* 0x000fe200078e00ff */
[----:B------:R-:W-:Y:S01]  /*52e0*/  BAR.SYNC.DEFER_BLOCKING 0x0 ;  /* 0x0000000000007b1d */ /* 0x000fe20000010000 */
[----:B------:R-:W-:-:S02]  /*52f0*/  IMAD.MOV.U32 R51, RZ, RZ, -0x800000 ;  /* 0xff800000ff337424 */ /* 0x000fc400078e00ff */
[----:B------:R-:W-:Y:S02]  /*5300*/  IMAD.MOV.U32 R52, RZ, RZ, -0x800000 ;  /* 0xff800000ff347424 */ /* 0x000fe400078e00ff */
[----:B------:R-:W-:Y:S01]  /*5310*/  IMAD.MOV.U32 R48, RZ, RZ, 0x7f800000 ;  /* 0x7f800000ff307424 */ /* 0x000fe200078e00ff */
[----:B------:R-:W0:Y:S01]  /*5320*/  S2R R116, SR_TID.X ;  /* 0x0000000000747919 */ /* 0x000e220000002100 */
[----:B------:R-:W-:Y:S02]  /*5330*/  IMAD.MOV.U32 R50, RZ, RZ, 0x7f800000 ;  /* 0x7f800000ff327424 */ /* 0x000fe400078e00ff */
[----:B------:R-:W-:Y:S02]  /*5340*/  IMAD.MOV.U32 R42, RZ, RZ, 0x7f800000 ;  /* 0x7f800000ff2a7424 */ /* 0x000fe400078e00ff */
[----:B------:R-:W-:Y:S02]  /*5350*/  IMAD.MOV.U32 R47, RZ, RZ, 0x7f800000 ;  /* 0x7f800000ff2f7424 */ /* 0x000fe400078e00ff */
[----:B-1----:R-:W-:-:S02]  /*5360*/  IMAD.MOV.U32 R45, RZ, RZ, 0x7f800000 ;  /* 0x7f800000ff2d7424 */ /* 0x002fc400078e00ff */
[----:B------:R-:W-:Y:S02]  /*5370*/  IMAD.MOV.U32 R46, RZ, RZ, 0x7f800000 ;  /* 0x7f800000ff2e7424 */ /* 0x000fe400078e00ff */
[----:B------:R-:W-:Y:S02]  /*5380*/  IMAD.MOV.U32 R58, RZ, RZ, 0x7f800000 ;  /* 0x7f800000ff3a7424 */ /* 0x000fe400078e00ff */
[----:B------:R-:W-:Y:S02]  /*5390*/  IMAD.MOV.U32 R61, RZ, RZ, 0x7f800000 ;  /* 0x7f800000ff3d7424 */ /* 0x000fe400078e00ff */
[----:B------:R-:W-:Y:S02]  /*53a0*/  IMAD.MOV.U32 R43, RZ, RZ, 0x7f800000 ;  /* 0x7f800000ff2b7424 */ /* 0x000fe400078e00ff */
[----:B------:R-:W-:Y:S01]  /*53b0*/  IMAD.MOV.U32 R63, RZ, RZ, 0x7f800000 ;  /* 0x7f800000ff3f7424 */ /* 0x000fe200078e00ff */
[----:B------:R-:W1:Y:S01]  /*53c0*/  @!P5 LDS R5, [R125.X4+0x200] ;  /* 0x000200007d05d984 */ /* 0x000e620000004800 */
[----:B------:R-:W-:-:S02]  /*53d0*/  IMAD.MOV.U32 R40, RZ, RZ, 0x7f800000 ;  /* 0x7f800000ff287424 */ /* 0x000fc400078e00ff */
[----:B------:R-:W-:Y:S01]  /*53e0*/  IMAD.MOV.U32 R53, RZ, RZ, 0x7f800000 ;  /* 0x7f800000ff357424 */ /* 0x000fe200078e00ff */
[----:B------:R-:W2:Y:S01]  /*53f0*/  @!P5 LDS R7, [R125.X4] ;  /* 0x000000007d07d984 */ /* 0x000ea20000004800 */
[----:B0-----:R-:W-:-:S03]  /*5400*/  IMAD.SHL.U32 R116, R116, 0x10, RZ ;  /* 0x0000001074747824 */ /* 0x001fc600078e00ff */
[----:B------:R-:W-:Y:S04]  /*5410*/  @!P5 LDS R8, [R125.X4+0x100] ;  /* 0x000100007d08d984 */ /* 0x000fe80000004800 */
[----:B-1----:R-:W0:Y:S04]  /*5420*/  SHFL.BFLY PT, R4, R5, 0x8, 0x1f ;  /* 0x0d001f0005047f89 */ /* 0x002e2800000e0000 */
[----:B--2---:R-:W1:Y:S01]  /*5430*/  SHFL.BFLY PT, R2, R7, 0x8, 0x1f ;  /* 0x0d001f0007027f89 */ /* 0x004e6200000e0000 */
[----:B0-----:R-:W-:-:S04]  /*5440*/  FADD R6, R5, R4 ;  /* 0x0000000405067221 */ /* 0x001fc80000000000 */
[C---:B------:R-:W-:Y:S01]  /*5450*/  FMUL R3, R6.reuse, 0.25 ;  /* 0x3e80000006037820 */ /* 0x040fe20000400000 */
[C---:B------:R-:W-:Y:S01]  /*5460*/  FSETP.GEU.AND P1, PT, |R6|.reuse, 1.175494350822287508e-38, PT ;  /* 0x008000000600780b */ /* 0x040fe20003f2e200 */
[----:B------:R-:W0:Y:S01]  /*5470*/  SHFL.BFLY PT, R11, R6, 0x4, 0x1f ;  /* 0x0c801f00060b7f89 */ /* 0x000e2200000e0000 */
[----:B------:R-:W-:Y:S01]  /*5480*/  FSETP.GT.AND P0, PT, |R6|, 8.50705917302346158658e+37, PT ;  /* 0x7e8000000600780b */ /* 0x000fe20003f04200 */
[----:B-1----:R-:W-:-:S03]  /*5490*/  FADD R2, -R7, R2 ;  /* 0x0000000207027221 */ /* 0x002fc60000000100 */
[----:B------:R-:W-:Y:S01]  /*54a0*/  FSEL R9, R3, R6, P0 ;  /* 0x0000000603097208 */ /* 0x000fe20000000000 */
[----:B------:R-:W-:Y:S01]  /*54b0*/  FMUL R10, R2, R2 ;  /* 0x00000002020a7220 */ /* 0x000fe20000400000 */
[----:B------:R-:W1:Y:S03]  /*54c0*/  SHFL.BFLY PT, R3, R8, 0x8, 0x1f ;  /* 0x0d001f0008037f89 */ /* 0x000e6600000e0000 */
[----:B------:R-:W-:Y:S02]  /*54d0*/  FMUL R10, R5, R10 ;  /* 0x0000000a050a7220 */ /* 0x000fe40000400000 */
[----:B------:R-:W-:Y:S02]  /*54e0*/  @!P1 FMUL R9, R9, 16777216 ;  /* 0x4b80000009099820 */ /* 0x000fe40000400000 */
[----:B------:R-:W-:-:S04]  /*54f0*/  @P0 FMUL R4, R4, 0.25 ;  /* 0x3e80000004040820 */ /* 0x000fc80000400000 */
[----:B------:R-:W2:Y:S01]  /*5500*/  MUFU.RCP R9, R9 ;  /* 0x0000000900097308 */ /* 0x000ea20000001000 */
[----:B------:R-:W-:Y:S01]  /*5510*/  @!P1 FMUL R4, R4, 16777216 ;  /* 0x4b80000004049820 */ /* 0x000fe20000400000 */
[C---:B------:R-:W-:Y:S01]  /*5520*/  FSETP.NEU.AND P1, PT, R6.reuse, RZ, PT ;  /* 0x000000ff0600720b */ /* 0x040fe20003f2d000 */
[----:B0-----:R-:W-:-:S04]  /*5530*/  FADD R12, R6, R11 ;  /* 0x0000000b060c7221 */ /* 0x001fc80000000000 */
[C---:B------:R-:W-:Y:S01]  /*5540*/  FMUL R13, R12.reuse, 0.25 ;  /* 0x3e8000000c0d7820 */ /* 0x040fe20000400000 */
[C---:B------:R-:W-:Y:S02]  /*5550*/  FSETP.GEU.AND P2, PT, |R12|.reuse, 1.175494350822287508e-38, PT ;  /* 0x008000000c00780b */ /* 0x040fe40003f4e200 */
[----:B------:R-:W-:Y:S01]  /*5560*/  FSETP.GT.AND P0, PT, |R12|, 8.50705917302346158658e+37, PT ;  /* 0x7e8000000c00780b */ /* 0x000fe20003f04200 */
[----:B-1----:R-:W-:Y:S01]  /*5570*/  FADD R3, R8, R3 ;  /* 0x0000000308037221 */ /* 0x002fe20000000000 */
[----:B--2---:R-:W-:Y:S02]  /*5580*/  FMUL R4, R9, R4 ;  /* 0x0000000409047220 */ /* 0x004fe40000400000 */
[----:B------:R-:W-:Y:S01]  /*5590*/  FSEL R13, R13, R12, P0 ;  /* 0x0000000c0d0d7208 */ /* 0x000fe20000000000 */
[----:B------:R-:W0:Y:S02]  /*55a0*/  SHFL.BFLY PT, R9, R12, 0x2, 0x1f ;  /* 0x0c401f000c097f89 */ /* 0x000e2400000e0000 */
[----:B------:R-:W-:-:S02]  /*55b0*/  FSEL R4, R4, RZ, P1 ;  /* 0x000000ff04047208 */ /* 0x000fc40000800000 */
[----:B------:R-:W-:Y:S02]  /*55c0*/  FSETP.NEU.AND P1, PT, R12, RZ, PT ;  /* 0x000000ff0c00720b */ /* 0x000fe40003f2d000 */
[----:B------:R-:W-:Y:S01]  /*55d0*/  @!P2 FMUL R13, R13, 16777216 ;  /* 0x4b8000000d0da820 */ /* 0x000fe20000400000 */
[----:B------:R-:W-:Y:S01]  /*55e0*/  FFMA R2, R2, R4, R7 ;  /* 0x0000000402027223 */ /* 0x000fe20000000007 */
[----:B------:R-:W-:Y:S02]  /*55f0*/  FFMA R3, R4, R10, R3 ;  /* 0x0000000a04037223 */ /* 0x000fe40000000003 */
[----:B------:R-:W1:Y:S01]  /*5600*/  MUFU.RCP R8, R13 ;  /* 0x0000000d00087308 */ /* 0x000e620000001000 */
[----:B------:R-:W-:Y:S01]  /*5610*/  @P0 FMUL R11, R11, 0.25 ;  /* 0x3e8000000b0b0820 */ /* 0x000fe20000400000 */
[----:B------:R-:W2:Y:S03]  /*5620*/  SHFL.BFLY PT, R5, R2, 0x4, 0x1f ;  /* 0x0c801f0002057f89 */ /* 0x000ea600000e0000 */
[----:B------:R-:W-:Y:S01]  /*5630*/  @!P2 FMUL R11, R11, 16777216 ;  /* 0x4b8000000b0ba820 */ /* 0x000fe20000400000 */
[----:B------:R-:W3:Y:S01]  /*5640*/  SHFL.BFLY PT, R4, R3, 0x4, 0x1f ;  /* 0x0c801f0003047f89 */ /* 0x000ee200000e0000 */
[----:B0-----:R-:W-:-:S02]  /*5650*/  FADD R10, R12, R9 ;  /* 0x000000090c0a7221 */ /* 0x001fc40000000000 */
[----:B-1----:R-:W-:Y:S02]  /*5660*/  FMUL R8, R8, R11 ;  /* 0x0000000b08087220 */ /* 0x002fe40000400000 */
[C---:B------:R-:W-:Y:S01]  /*5670*/  FMUL R7, R10.reuse, 0.25 ;  /* 0x3e8000000a077820 */ /* 0x040fe20000400000 */
[C---:B------:R-:W-:Y:S01]  /*5680*/  FSETP.GEU.AND P2, PT, |R10|.reuse, 1.175494350822287508e-38, PT ;  /* 0x008000000a00780b */ /* 0x040fe20003f4e200 */
[----:B------:R-:W0:Y:S01]  /*5690*/  SHFL.BFLY PT, R13, R10, 0x1, 0x1f ;  /* 0x0c201f000a0d7f89 */ /* 0x000e2200000e0000 */
[----:B------:R-:W-:Y:S02]  /*56a0*/  FSETP.GT.AND P0, PT, |R10|, 8.50705917302346158658e+37, PT ;  /* 0x7e8000000a00780b */ /* 0x000fe40003f04200 */
[----:B------:R-:W-:Y:S02]  /*56b0*/  FSEL R8, R8, RZ, P1 ;  /* 0x000000ff08087208 */ /* 0x000fe40000800000 */
[----:B------:R-:W-:Y:S01]  /*56c0*/  FSEL R11, R7, R10, P0 ;  /* 0x0000000a070b7208 */ /* 0x000fe20000000000 */
[----:B--2---:R-:W-:-:S04]  /*56d0*/  FADD R5, -R2, R5 ;  /* 0x0000000502057221 */ /* 0x004fc80000000100 */
[C---:B------:R-:W-:Y:S01]  /*56e0*/  FMUL R7, R5.reuse, R5 ;  /* 0x0000000505077220 */ /* 0x040fe20000400000 */
[----:B------:R-:W-:Y:S01]  /*56f0*/  FFMA R2, R5, R8, R2 ;  /* 0x0000000805027223 */ /* 0x000fe20000000002 */
[----:B------:R-:W-:Y:S01]  /*5700*/  @!P2 FMUL R11, R11, 16777216 ;  /* 0x4b8000000b0ba820 */ /* 0x000fe20000400000 */
[----:B---3--:R-:W-:Y:S01]  /*5710*/  FADD R3, R3, R4 ;  /* 0x0000000403037221 */ /* 0x008fe20000000000 */
[----:B------:R-:W-:Y:S01]  /*5720*/  FMUL R7, R6, R7 ;  /* 0x0000000706077220 */ /* 0x000fe20000400000 */
[----:B------:R-:W-:Y:S01]  /*5730*/  @P0 FMUL R9, R9, 0.25 ;  /* 0x3e80000009090820 */ /* 0x000fe20000400000 */
[----:B------:R-:W1:Y:S01]  /*5740*/  SHFL.BFLY PT, R5, R2, 0x2, 0x1f ;  /* 0x0c401f0002057f89 */ /* 0x000e6200000e0000 */
[----:B------:R-:W2:Y:S01]  /*5750*/  MUFU.RCP R6, R11 ;  /* 0x0000000b00067308 */ /* 0x000ea20000001000 */
[----:B------:R-:W-:Y:S01]  /*5760*/  FFMA R3, R8, R7, R3 ;  /* 0x0000000708037223 */ /* 0x000fe20000000003 */
[----:B------:R-:W-:Y:S01]  /*5770*/  @!P2 FMUL R9, R9, 16777216 ;  /* 0x4b8000000909a820 */ /* 0x000fe20000400000 */
[----:B------:R-:W-:-:S03]  /*5780*/  FSETP.NEU.AND P0, PT, R10, RZ, PT ;  /* 0x000000ff0a00720b */ /* 0x000fc60003f0d000 */
[----:B------:R-:W3:Y:S01]  /*5790*/  SHFL.BFLY PT, R4, R3, 0x2, 0x1f ;  /* 0x0c401f0003047f89 */ /* 0x000ee200000e0000 */
[----:B0-----:R-:W-:-:S05]  /*57a0*/  FADD R8, R10, R13 ;  /* 0x0000000d0a087221 */ /* 0x001fca0000000000 */
[----:B------:R-:W-:Y:S01]  /*57b0*/  FSETP.GEU.AND P1, PT, |R8|, 1.175494350822287508e-38, PT ;  /* 0x008000000800780b */ /* 0x000fe20003f2e200 */
[----:B--2---:R-:W-:Y:S01]  /*57c0*/  FMUL R6, R6, R9 ;  /* 0x0000000906067220 */ /* 0x004fe20000400000 */
[----:B------:R-:W-:-:S04]  /*57d0*/  FMUL R9, R8, 0.25 ;  /* 0x3e80000008097820 */ /* 0x000fc80000400000 */
[----:B------:R-:W-:Y:S01]  /*57e0*/  FSEL R6, R6, RZ, P0 ;  /* 0x000000ff06067208 */ /* 0x000fe20000000000 */
[----:B-1----:R-:W-:Y:S01]  /*57f0*/  FADD R5, -R2, R5 ;  /* 0x0000000502057221 */ /* 0x002fe20000000100 */
[----:B------:R-:W-:-:S03]  /*5800*/  FSETP.GT.AND P0, PT, |R8|, 8.50705917302346158658e+37, PT ;  /* 0x7e8000000800780b */ /* 0x000fc60003f04200 */
[C---:B------:R-:W-:Y:S01]  /*5810*/  FMUL R7, R5.reuse, R5 ;  /* 0x0000000505077220 */ /* 0x040fe20000400000 */
[----:B------:R-:W-:Y:S01]  /*5820*/  FFMA R2, R5, R6, R2 ;  /* 0x0000000605027223 */ /* 0x000fe20000000002 */
[----:B------:R-:W-:Y:S01]  /*5830*/  FSEL R9, R9, R8, P0 ;  /* 0x0000000809097208 */ /* 0x000fe20000000000 */
[----:B---3--:R-:W-:Y:S01]  /*5840*/  FADD R3, R3, R4 ;  /* 0x0000000403037221 */ /* 0x008fe20000000000 */
[----:B------:R-:W-:Y:S02]  /*5850*/  FMUL R7, R12, R7 ;  /* 0x000000070c077220 */ /* 0x000fe40000400000 */
[----:B------:R-:W0:Y:S01]  /*5860*/  SHFL.BFLY PT, R5, R2, 0x1, 0x1f ;  /* 0x0c201f0002057f89 */ /* 0x000e2200000e0000 */
[----:B------:R-:W-:Y:S01]  /*5870*/  @!P1 FMUL R9, R9, 16777216 ;  /* 0x4b80000009099820 */ /* 0x000fe20000400000 */
[----:B------:R-:W-:Y:S02]  /*5880*/  FFMA R3, R6, R7, R3 ;  /* 0x0000000706037223 */ /* 0x000fe40000000003 */
[----:B------:R-:W-:Y:S01]  /*5890*/  @P0 FMUL R13, R13, 0.25 ;  /* 0x3e8000000d0d0820 */ /* 0x000fe20000400000 */
[----:B------:R1:W2:Y:S01]  /*58a0*/  MUFU.RCP R6, R9 ;  /* 0x0000000900067308 */ /* 0x0002a20000001000 */
[----:B------:R-:W-:Y:S01]  /*58b0*/  LOP3.LUT P0, RZ, R125, 0xf, RZ, 0xc0, !PT ;  /* 0x0000000f7dff7812 */ /* 0x000fe2000780c0ff */
[----:B------:R-:W3:Y:S01]  /*58c0*/  SHFL.BFLY PT, R4, R3, 0x1, 0x1f ;  /* 0x0c201f0003047f89 */ /* 0x000ee200000e0000 */
[----:B------:R-:W-:Y:S01]  /*58d0*/  @!P1 FMUL R13, R13, 16777216 ;  /* 0x4b8000000d0d9820 */ /* 0x000fe20000400000 */
[----:B------:R-:W-:-:S02]  /*58e0*/  FSETP.NEU.AND P1, PT, R8, RZ, PT ;  /* 0x000000ff0800720b */ /* 0x000fc40003f2d000 */
[----:B------:R-:W-:Y:S02]  /*58f0*/  ISETP.LT.AND P0, PT, R125, 0x40, !P0 ;  /* 0x000000407d00780c */ /* 0x000fe40004701270 */
[----:B-1----:R-:W-:-:S04]  /*5900*/  SHF.R.U32.HI R9, RZ, 0x7, R116 ;  /* 0x00000007ff097819 */ /* 0x002fc80000011674 */
[----:B------:R-:W-:Y:S01]  /*5910*/  LOP3.LUT R9, R9, 0x30, RZ, 0xc0, !PT ;  /* 0x0000003009097812 */ /* 0x000fe200078ec0ff */
[----:B--2---:R-:W-:-:S04]  /*5920*/  FMUL R6, R6, R13 ;  /* 0x0000000d06067220 */ /* 0x004fc80000400000 */
[----:B------:R-:W-:Y:S01]  /*5930*/  IMAD R124, R124, 0x2, R9 ;  /* 0x000000027c7c7824 */ /* 0x000fe200078e0209 */
[----:B0-----:R-:W-:Y:S01]  /*5940*/  FADD R5, -R2, R5 ;  /* 0x0000000502057221 */ /* 0x001fe20000000100 */
[----:B------:R0:W-:Y:S01]  /*5950*/  @P0 STS [R125.X4+0x200], R8 ;  /* 0x000200087d000388 */ /* 0x0001e20000004800 */
[----:B------:R-:W-:Y:S02]  /*5960*/  FSEL R6, R6, RZ, P1 ;  /* 0x000000ff06067208 */ /* 0x000fe40000800000 */
[----:B------:R-:W-:Y:S01]  /*5970*/  FMUL R11, R5, R5 ;  /* 0x00000005050b7220 */ /* 0x000fe20000400000 */
[----:B---3--:R-:W-:-:S03]  /*5980*/  FADD R7, R3, R4 ;  /* 0x0000000403077221 */ /* 0x008fc60000000000 */
[----:B------:R-:W-:Y:S01]  /*5990*/  FMUL R11, R10, R11 ;  /* 0x0000000b0a0b7220 */ /* 0x000fe20000400000 */
[----:B------:R-:W-:Y:S01]  /*59a0*/  FFMA R2, R5, R6, R2 ;  /* 0x0000000605027223 */ /* 0x000fe20000000002 */
[----:B------:R-:W-:Y:S01]  /*59b0*/  SHF.R.U32.HI R10, RZ, 0x7, R24 ;  /* 0x00000007ff0a7819 */ /* 0x000fe20000011618 */
[----:B0-----:R-:W-:Y:S01]  /*59c0*/  IMAD.MOV.U32 R8, RZ, RZ, 0x39aaaaab ;  /* 0x39aaaaabff087424 */ /* 0x001fe200078e00ff */
[----:B------:R-:W-:Y:S02]  /*59d0*/  FFMA R7, R6, R11, R7 ;  /* 0x0000000b06077223 */ /* 0x000fe40000000007 */
[----:B------:R-:W-:Y:S01]  /*59e0*/  @P0 STS [R125.X4], R2 ;  /* 0x000000027d000388 */ /* 0x000fe20000004800 */
[----:B------:R-:W-:-:S03]  /*59f0*/  LOP3.LUT R10, R10, 0x10, RZ, 0xc0, !PT ;  /* 0x000000100a0a7812 */ /* 0x000fc600078ec0ff */
[----:B------:R-:W-:Y:S02]  /*5a00*/  @P0 STS [R125.X4+0x100], R7 ;  /* 0x000100077d000388 */ /* 0x000fe40000004800 */
[----:B------:R-:W-:Y:S02]  /*5a10*/  IMAD R25, R25, 0x2, R10 ;  /* 0x0000000219197824 */ /* 0x000fe400078e020a */
[----:B------:R-:W-:Y:S06]  /*5a20*/  BAR.SYNC.DEFER_BLOCKING 0x0 ;  /* 0x0000000000007b1d */ /* 0x000fec0000010000 */
[----:B------:R-:W0:Y:S04]  /*5a30*/  LDS R3, [0x100] ;  /* 0x00010000ff037984 */ /* 0x000e280000000800 */
[----:B------:R-:W1:Y:S04]  /*5a40*/  LDS R4, [0x140] ;  /* 0x00014000ff047984 */ /* 0x000e680000000800 */
[----:B------:R-:W2:Y:S04]  /*5a50*/  LDS R5, [0x180] ;  /* 0x00018000ff057984 */ /* 0x000ea80000000800 */
[----:B------:R-:W3:Y:S04]  /*5a60*/  LDS R6, [0x1c0] ;  /* 0x0001c000ff067984 */ /* 0x000ee80000000800 */
[----:B------:R-:W4:Y:S04]  /*5a70*/  LDS R30, [RZ] ;  /* 0x00000000ff1e7984 */ /* 0x000f280000000800 */
[----:B------:R-:W4:Y:S04]  /*5a80*/  LDS R31, [0x40] ;  /* 0x00004000ff1f7984 */ /* 0x000f280000000800 */
[----:B------:R-:W4:Y:S04]  /*5a90*/  LDS R32, [0x80] ;  /* 0x00008000ff207984 */ /* 0x000f280000000800 */
[----:B------:R-:W4:Y:S01]  /*5aa0*/  LDS R33, [0xc0] ;  /* 0x0000c000ff217984 */ /* 0x000f220000000800 */
[-C--:B0-----:R-:W-:Y:S01]  /*5ab0*/  FFMA R3, R3, R8.reuse, 9.9999999747524270788e-07 ;  /* 0x358637bd03037423 */ /* 0x081fe20000000008 */
[----:B-1----:R-:W-:-:S03]  /*5ac0*/  FFMA R4, R4, R8, 9.9999999747524270788e-07 ;  /* 0x358637bd04047423 */ /* 0x002fc60000000008 */
[----:B------:R0:W1:Y:S01]  /*5ad0*/  MUFU.RSQ R34, R3 ;  /* 0x0000000300227308 */ /* 0x0000620000001400 */
[-C--:B--2---:R-:W-:Y:S01]  /*5ae0*/  FFMA R5, R5, R8.reuse, 9.9999999747524270788e-07 ;  /* 0x358637bd05057423 */ /* 0x084fe20000000008 */
[----:B---3--:R-:W-:-:S06]  /*5af0*/  FFMA R6, R6, R8, 9.9999999747524270788e-07 ;  /* 0x358637bd06067423 */ /* 0x008fcc0000000008 */
[----:B------:R0:W2:Y:S08]  /*5b00*/  MUFU.RSQ R41, R4 ;  /* 0x0000000400297308 */ /* 0x0000b00000001400 */
[----:B------:R0:W3:Y:S08]  /*5b10*/  MUFU.RSQ R49, R5 ;  /* 0x0000000500317308 */ /* 0x0000f00000001400 */
[----:B-12-4-:R0:W0:Y:S02]  /*5b20*/  MUFU.RSQ R55, R6 ;  /* 0x0000000600377308 */ /* 0x0160240000001400 */
.L_x_4:
[----:B------:R-:W1:Y:S01]  /*5b30*/  S2R R2, SR_TID.X ;  /* 0x0000000000027919 */ /* 0x000e620000002100 */
[----:B------:R-:W-:Y:S01]  /*5b40*/  IMAD.MOV.U32 R22, RZ, RZ, 0x2 ;  /* 0x00000002ff167424 */ /* 0x000fe200078e00ff */
[----:B0-----:R-:W-:Y:S01]  /*5b50*/  CS2R R4, SRZ ;  /* 0x0000000000047805 */ /* 0x001fe2000001ff00 */
[----:B------:R-:W-:Y:S01]  /*5b60*/  IMAD.IADD R9, R89, 0x1, R65 ;  /* 0x0000000159097824 */ /* 0x000fe200078e0241 */
[----:B------:R-:W-:Y:S01]  /*5b70*/  CS2R R6, SRZ ;  /* 0x0000000000067805 */ /* 0x000fe2000001ff00 */
[----:B------:R-:W-:Y:S01]  /*5b80*/  CS2R R12, SRZ ;  /* 0x00000000000c7805 */ /* 0x000fe2000001ff00 */
[----:B------:R-:W-:Y:S01]  /*5b90*/  CS2R R14, SRZ ;  /* 0x00000000000e7805 */ /* 0x000fe2000001ff00 */
[----:B------:R-:W-:Y:S01]  /*5ba0*/  IMAD.WIDE R8, R9, R22, c[0x0][0x1a0] ;  /* 0x0000680009087625 */ /* 0x000fe200078e0216 */
[----:B------:R-:W0:Y:S03]  /*5bb0*/  S2R R75, SR_TID.X ;  /* 0x00000000004b7919 */ /* 0x000e260000002100 */
[----:B-1----:R-:W-:-:S05]  /*5bc0*/  IMAD.SHL.U32 R2, R2, 0x10, RZ ;  /* 0x0000001002027824 */ /* 0x002fca00078e00ff */
[----:B------:R-:W-:-:S04]  /*5bd0*/  LOP3.LUT R2, R65, 0x7f0, R2, 0xf8, !PT ;  /* 0x000007f041027812 */ /* 0x000fc800078ef802 */
[----:B------:R-:W-:Y:S01]  /*5be0*/  ISETP.LT.U32.AND P1, PT, R2, 0xc00, PT ;  /* 0x00000c000200780c */ /* 0x000fe20003f21070 */
[----:B------:R-:W-:-:S03]  /*5bf0*/  IMAD R3, R17, 0xc00, R2 ;  /* 0x00000c0011037824 */ /* 0x000fc600078e0202 */
[----:B------:R-:W-:Y:S01]  /*5c00*/  ISETP.LT.U32.AND.EX P1, PT, R28, RZ, !P3, P1 ;  /* 0x000000ff1c00720c */ /* 0x000fe20005f21110 */
[----:B------:R-:W-:-:S12]  /*5c10*/  IMAD.WIDE R2, R3, R22, c[0x0][0x1a0] ;  /* 0x0000680003027625 */ /* 0x000fd800078e0216 */
[----:B------:R-:W2:Y:S04]  /*5c20*/  @P1 LDG.E.EF.128 R4, [R2.64] ;  /* 0x0000000602041981 */ /* 0x000ea8000c0e1d00 */
[----:B------:R1:W4:Y:S01]  /*5c30*/  @P1 LDG.E.EF.128 R12, [R8.64] ;  /* 0x00000006080c1981 */ /* 0x000322000c0e1d00 */
[----:B0-----:R-:W-:Y:S01]  /*5c40*/  IMAD.SHL.U32 R10, R75, 0x4, RZ ;  /* 0x000000044b0a7824 */ /* 0x001fe200078e00ff */
[----:B------:R-:W-:Y:S01]  /*5c50*/  CS2R R18, SRZ ;  /* 0x0000000000127805 */ /* 0x000fe2000001ff00 */
[----:B------:R-:W-:Y:S01]  /*5c60*/  CS2R R20, SRZ ;  /* 0x0000000000147805 */ /* 0x000fe2000001ff00 */
[----:B------:R-:W-:Y:S02]  /*5c70*/  BAR.SYNC.DEFER_BLOCKING 0x0 ;  /* 0x0000000000007b1d */ /* 0x000fe40000010000 */
[----:B------:R-:W-:-:S02]  /*5c80*/  LOP3.LUT R67, R65, 0x7fc, R10, 0xf8, !PT ;  /* 0x000007fc41437812 */ /* 0x000fc400078ef80a */
[----:B------:R-:W-:Y:S02]  /*5c90*/  CS2R R10, SRZ ;  /* 0x00000000000a7805 */ /* 0x000fe4000001ff00 */
[C---:B------:R-:W-:Y:S01]  /*5ca0*/  ISETP.GE.U32.AND P1, PT, R67.reuse, 0xc00, PT ;  /* 0x00000c004300780c */ /* 0x040fe20003f26070 */
[----:B-1----:R-:W-:Y:S01]  /*5cb0*/  CS2R R8, SRZ ;  /* 0x0000000000087805 */ /* 0x002fe2000001ff00 */
[C---:B------:R-:W-:Y:S02]  /*5cc0*/  LEA R72, P6, R67.reuse, c[0x0][0x170], 0x1 ;  /* 0x00005c0043487a11 */ /* 0x040fe400078c08ff */
[----:B------:R-:W-:Y:S02]  /*5cd0*/  ISETP.GE.U32.AND.EX P1, PT, R28, RZ, PT, P1 ;  /* 0x000000ff1c00720c */ /* 0x000fe40003f26110 */
[C---:B------:R-:W-:Y:S02]  /*5ce0*/  LEA.HI.X R73, R67.reuse, c[0x0][0x174], R28, 0x1, P6 ;  /* 0x00005d0043497a11 */ /* 0x040fe400030f0c1c */
[----:B------:R-:W-:-:S04]  /*5cf0*/  LEA R70, P2, R67, c[0x0][0x168], 0x2 ;  /* 0x00005a0043467a11 */ /* 0x000fc800078410ff */
[----:B------:R-:W-:Y:S01]  /*5d00*/  LEA.HI.X R71, R67, c[0x0][0x16c], R28, 0x2, P2 ;  /* 0x00005b0043477a11 */ /* 0x000fe200010f141c */
[----:B--2---:R0:W-:Y:S04]  /*5d10*/  STS.128 [R124], R4 ;  /* 0x000000047c007388 */ /* 0x0041e80000000c00 */
[----:B----4-:R1:W-:Y:S04]  /*5d20*/  STS.128 [R124+0x10], R12 ;  /* 0x0000100c7c007388 */ /* 0x0103e80000000c00 */
[----:B------:R-:W-:Y:S01]  /*5d30*/  BAR.SYNC.DEFER_BLOCKING 0x0 ;  /* 0x0000000000007b1d */ /* 0x000fe20000010000 */
[----:B0-----:R-:W-:Y:S01]  /*5d40*/  CS2R R4, SRZ ;  /* 0x0000000000047805 */ /* 0x001fe2000001ff00 */
[----:B------:R-:W-:-:S04]  /*5d50*/  CS2R R6, SRZ ;  /* 0x0000000000067805 */ /* 0x000fc8000001ff00 */
[----:B------:R-:W1:Y:S04]  /*5d60*/  @!P1 LDG.E.EL.64 R18, [R72.64+0x6000] ;  /* 0x0060000648129981 */ /* 0x000e68000c2e1b00 */
[----:B------:R-:W2:Y:S04]  /*5d70*/  @!P1 LDG.E.EL.128 R8, [R70.64+0xc000] ;  /* 0x00c0000646089981 */ /* 0x000ea8000c2e1d00 */
[----:B------:R-:W4:Y:S04]  /*5d80*/  @!P1 LDG.E.EL.64 R20, [R72.64+0x4800] ;  /* 0x0048000648149981 */ /* 0x000f28000c2e1b00 */
[----:B------:R-:W5:Y:S04]  /*5d90*/  @!P1 LDG.E.EL.128 R4, [R70.64+0x9000] ;  /* 0x0090000646049981 */ /* 0x000f68000c2e1d00 */
[----:B------:R-:W0:Y:S04]  /*5da0*/  LDS.64 R12, [R77+0x3030] ;  /* 0x003030004d0c7984 */ /* 0x000e280000000a00 */
[----:B------:R-:W3:Y:S01]  /*5db0*/  LDS.64 R2, [R77] ;  /* 0x000000004d027984 */ /* 0x000ee20000000a00 */
[----:B------:R-:W-:-:S02]  /*5dc0*/  ISETP.LT.U32.AND P1, PT, R67, 0xc00, PT ;  /* 0x00000c004300780c */ /* 0x000fc40003f21070 */
[----:B------:R-:W-:-:S04]  /*5dd0*/  PLOP3.LUT P2, PT, PT, PT, UP1, 0x40, 0x0 ;  /* 0x000000000000781c */ /* 0x000fc80003f4e818 */
[----:B------:R-:W-:Y:S02]  /*5de0*/  ISETP.LT.U32.AND.EX P1, PT, R28, RZ, P2, P1 ;  /* 0x000000ff1c00720c */ /* 0x000fe40001721110 */
[C---:B-1----:R-:W-:Y:S01]  /*5df0*/  PRMT R14, R18.reuse, 0x7632, R14 ;  /* 0x00007632120e7816 */ /* 0x042fe2000000000e */
[----:B------:R-:W-:Y:S01]  /*5e00*/  IMAD.U32 R69, R18, 0x10000, RZ ;  /* 0x0001000012457824 */ /* 0x000fe200078e00ff */
[----:B------:R-:W-:-:S03]  /*5e10*/  PRMT R15, R19, 0x7632, R15 ;  /* 0x00007632130f7816 */ /* 0x000fc6000000000f */
[----:B------:R-:W-:Y:S01]  /*5e20*/  IMAD.U32 R18, R14, 0x10000, RZ ;  /* 0x000100000e127824 */ /* 0x000fe200078e00ff */
[----:B--2---:R-:W-:Y:S01]  /*5e30*/  FADD R14, R69, R8 ;  /* 0x00000008450e7221 */ /* 0x004fe20000000000 */
[----:B------:R-:W-:Y:S02]  /*5e40*/  IMAD.U32 R8, R15, 0x10000, RZ ;  /* 0x000100000f087824 */ /* 0x000fe400078e00ff */
[----:B----4-:R-:W-:Y:S01]  /*5e50*/  IMAD.U32 R15, R20, 0x10000, RZ ;  /* 0x00010000140f7824 */ /* 0x010fe200078e00ff */
[----:B------:R-:W-:Y:S01]  /*5e60*/  FADD R67, R18, R9 ;  /* 0x0000000912437221 */ /* 0x000fe20000000000 */
[----:B------:R-:W-:Y:S02]  /*5e70*/  IMAD.U32 R19, R19, 0x10000, RZ ;  /* 0x0001000013137824 */ /* 0x000fe400078e00ff */
[----:B-----5:R-:W-:Y:S01]  /*5e80*/  FADD R15, R15, R4 ;  /* 0x000000040f0f7221 */ /* 0x020fe20000000000 */
[----:B0-----:R-:W-:Y:S02]  /*5e90*/  IMAD.U32 R4, R12, 0x10000, RZ ;  /* 0x000100000c047824 */ /* 0x001fe400078e00ff */
[----:B---3--:R-:W-:Y:S01]  /*5ea0*/  IMAD.U32 R9, R2, 0x10000, RZ ;  /* 0x0001000002097824 */ /* 0x008fe200078e00ff */
[----:B------:R-:W-:Y:S01]  /*5eb0*/  FADD R69, R19, R10 ;  /* 0x0000000a13457221 */ /* 0x000fe20000000000 */
[----:B------:R-:W-:Y:S01]  /*5ec0*/  IMAD.U32 R19, R21, 0x10000, RZ ;  /* 0x0001000015137824 */ /* 0x000fe200078e00ff */
[----:B------:R-:W-:Y:S01]  /*5ed0*/  FADD R4, -R33, R4 ;  /* 0x0000000421047221 */ /* 0x000fe20000000100 */
[----:B------:R-:W-:Y:S01]  /*5ee0*/  PRMT R20, R20, 0x7632, R20 ;  /* 0x0000763214147816 */ /* 0x000fe20000000014 */
[----:B------:R-:W-:Y:S01]  /*5ef0*/  FADD R9, -R30, R9 ;  /* 0x000000091e097221 */ /* 0x000fe20000000100 */
[----:B------:R-:W-:Y:S01]  /*5f00*/  FADD R71, R8, R11 ;  /* 0x0000000b08477221 */ /* 0x000fe20000000000 */
[----:B------:R-:W-:Y:S01]  /*5f10*/  FADD R8, R19, R6 ;  /* 0x0000000613087221 */ /* 0x000fe20000000000 */
[----:B------:R-:W-:Y:S01]  /*5f20*/  FADD R70, R14, 1 ;  /* 0x3f8000000e467421 */ /* 0x000fe20000000000 */
[----:B------:R-:W-:Y:S01]  /*5f30*/  FMUL R4, R55, R4 ;  /* 0x0000000437047220 */ /* 0x000fe20000400000 */
[----:B------:R-:W-:Y:S01]  /*5f40*/  FMUL R6, R34, R9 ;  /* 0x0000000922067220 */ /* 0x000fe20000400000 */
[----:B------:R-:W-:Y:S01]  /*5f50*/  IMAD.U32 R14, R20, 0x10000, RZ ;  /* 0x00010000140e7824 */ /* 0x000fe200078e00ff */
[----:B------:R-:W-:Y:S01]  /*5f60*/  PRMT R21, R21, 0x7632, R21 ;  /* 0x0000763215157816 */ /* 0x000fe20000000015 */
[-CC-:B------:R-:W-:Y:S01]  /*5f70*/  FFMA R10, R4, R70.reuse, R15.reuse ;  /* 0x00000046040a7223 */ /* 0x180fe2000000000f */
[----:B------:R-:W-:Y:S01]  /*5f80*/  FFMA R9, R6, R70, R15 ;  /* 0x0000004606097223 */ /* 0x000fe2000000000f */
[----:B------:R-:W-:-:S02]  /*5f90*/  FADD R14, R14, R5 ;  /* 0x000000050e0e7221 */ /* 0x000fc40000000000 */
[----:B------:R-:W-:Y:S01]  /*5fa0*/  IMAD.U32 R6, R21, 0x10000, RZ ;  /* 0x0001000015067824 */ /* 0x000fe200078e00ff */
[----:B------:R-:W0:Y:S01]  /*5fb0*/  LDS.64 R4, [R77+0x1010] ;  /* 0x001010004d047984 */ /* 0x000e220000000a00 */
[----:B------:R-:W-:Y:S02]  /*5fc0*/  PRMT R12, R12, 0x7632, R12 ;  /* 0x000076320c0c7816 */ /* 0x000fe4000000000c */
[----:B------:R-:W-:Y:S01]  /*5fd0*/  FADD R11, R6, R7 ;  /* 0x00000007060b7221 */ /* 0x000fe20000000000 */
[-C--:B------:R-:W-:Y:S02]  /*5fe0*/  FSETP.GEU.AND P6, PT, R68, R9.reuse, PT ;  /* 0x000000094400720b */ /* 0x080fe40003fce000 */
[----:B------:R-:W-:Y:S02]  /*5ff0*/  PRMT R6, R2, 0x7632, R6 ;  /* 0x0000763202067816 */ /* 0x000fe40000000006 */
[----:B------:R-:W-:Y:S01]  /*6000*/  FSETP.GEU.AND P2, PT, R35, R10, PT ;  /* 0x0000000a2300720b */ /* 0x000fe20003f4e000 */
[----:B------:R-:W-:Y:S01]  /*6010*/  IMAD.U32 R12, R12, 0x10000, RZ ;  /* 0x000100000c0c7824 */ /* 0x000fe200078e00ff */
[----:B------:R-:W-:Y:S01]  /*6020*/  FSEL R19, R68, R9, !P6 ;  /* 0x0000000944137208 */ /* 0x000fe20007000000 */
[----:B------:R-:W-:Y:S01]  /*6030*/  IMAD.U32 R7, R6, 0x10000, RZ ;  /* 0x0001000006077824 */ /* 0x000fe200078e00ff */
[----:B------:R-:W-:-:S02]  /*6040*/  PRMT R2, R13, 0x7632, R2 ;  /* 0x000076320d027816 */ /* 0x000fc40000000002 */
[C---:B------:R-:W-:Y:S02]  /*6050*/  FSETP.NAN.AND P6, PT, R35.reuse, R35, PT ;  /* 0x000000232300720b */ /* 0x040fe40003fc8000 */
[----:B------:R-:W-:Y:S01]  /*6060*/  FSEL R18, R35, R10, !P2 ;  /* 0x0000000a23127208 */ /* 0x000fe20005000000 */
[----:B------:R-:W-:Y:S01]  /*6070*/  FADD R12, -R33, R12 ;  /* 0x0000000c210c7221 */ /* 0x000fe20000000100 */
[----:B------:R-:W-:Y:S01]  /*6080*/  FSETP.NAN.AND P2, PT, R68, R68, PT ;  /* 0x000000444400720b */ /* 0x000fe20003f48000 */
[----:B------:R-:W-:Y:S01]  /*6090*/  IMAD.U32 R2, R2, 0x10000, RZ ;  /* 0x0001000002027824 */ /* 0x000fe200078e00ff */
[----:B------:R-:W-:Y:S01]  /*60a0*/  @P1 FSEL R35, R35, R18, P6 ;  /* 0x0000001223231208 */ /* 0x000fe20003000000 */
[----:B------:R-:W-:Y:S01]  /*60b0*/  FADD R7, -R30, R7 ;  /* 0x000000071e077221 */ /* 0x000fe20000000100 */
[----:B------:R-:W-:Y:S01]  /*60c0*/  @P1 FSEL R68, R68, R19, P2 ;  /* 0x0000001344441208 */ /* 0x000fe20001000000 */
[----:B------:R-:W-:Y:S01]  /*60d0*/  IMAD.U32 R18, R13, 0x10000, RZ ;  /* 0x000100000d127824 */ /* 0x000fe200078e00ff */
[----:B------:R-:W-:Y:S01]  /*60e0*/  FADD R19, R67, 1 ;  /* 0x3f80000043137421 */ /* 0x000fe20000000000 */
[----:B------:R-:W-:Y:S01]  /*60f0*/  FMUL R13, R55, R12 ;  /* 0x0000000c370d7220 */ /* 0x000fe20000400000 */
[----:B------:R-:W-:Y:S01]  /*6100*/  FADD R2, -R33, R2 ;  /* 0x0000000221027221 */ /* 0x000fe20000000100 */
[----:B------:R-:W-:-:S02]  /*6110*/  FMUL R7, R34, R7 ;  /* 0x0000000722077220 */ /* 0x000fc40000400000 */
[-CC-:B------:R-:W-:Y:S01]  /*6120*/  FFMA R13, R13, R19.reuse, R14.reuse ;  /* 0x000000130d0d7223 */ /* 0x180fe2000000000e */
[----:B------:R-:W-:Y:S01]  /*6130*/  FMUL R72, R55, R2 ;  /* 0x0000000237487220 */ /* 0x000fe20000400000 */
[----:B------:R-:W-:Y:S01]  /*6140*/  FFMA R2, R7, R19, R14 ;  /* 0x0000001307027223 */ /* 0x000fe2000000000e */
[----:B------:R-:W-:Y:S01]  /*6150*/  FADD R12, R71, 1 ;  /* 0x3f800000470c7421 */ /* 0x000fe20000000000 */
[----:B------:R-:W1:Y:S04]  /*6160*/  LDS.64 R6, [R77+0x2020] ;  /* 0x002020004d067984 */ /* 0x000e680000000a00 */
[----:B------:R-:W-:Y:S01]  /*6170*/  BAR.SYNC.DEFER_BLOCKING 0x0 ;  /* 0x0000000000007b1d */ /* 0x000fe20000010000 */
[CC--:B------:R-:W-:Y:S01]  /*6180*/  FSETP.GEU.AND P6, PT, R66.reuse, R13.reuse, PT ;  /* 0x0000000d4200720b */ /* 0x0c0fe20003fce000 */
[----:B------:R-:W-:Y:S01]  /*6190*/  FADD R20, -R33, R18 ;  /* 0x0000001221147221 */ /* 0x000fe20000000100 */
[----:B------:R-:W-:Y:S01]  /*61a0*/  FSETP.NAN.AND P2, PT, R66, R66, PT ;  /* 0x000000424200720b */ /* 0x000fe20003f48000 */
[----:B------:R-:W-:Y:S01]  /*61b0*/  FFMA R18, R72, R12, R11 ;  /* 0x0000000c48127223 */ /* 0x000fe2000000000b */
[----:B------:R-:W-:Y:S01]  /*61c0*/  FSEL R71, R66, R13, !P6 ;  /* 0x0000000d42477208 */ /* 0x000fe20007000000 */
[----:B------:R-:W-:Y:S01]  /*61d0*/  FADD R67, R69, 1 ;  /* 0x3f80000045437421 */ /* 0x000fe20000000000 */
[----:B------:R-:W-:-:S02]  /*61e0*/  FMUL R21, R55, R20 ;  /* 0x0000001437157220 */ /* 0x000fc40000400000 */
[----:B------:R-:W-:Y:S02]  /*61f0*/  @P1 FSEL R66, R66, R71, P2 ;  /* 0x0000004742421208 */ /* 0x000fe40001000000 */
[----:B------:R-:W-:Y:S01]  /*6200*/  FSETP.GEU.AND P2, PT, R53, R18, PT ;  /* 0x000000123500720b */ /* 0x000fe20003f4e000 */
[----:B------:R-:W-:Y:S01]  /*6210*/  FFMA R21, R21, R67, R8 ;  /* 0x0000004315157223 */ /* 0x000fe20000000008 */
[----:B------:R-:W-:Y:S02]  /*6220*/  FSETP.GEU.AND P6, PT, R29, R2, PT ;  /* 0x000000021d00720b */ /* 0x000fe40003fce000 */
[----:B------:R-:W-:Y:S01]  /*6230*/  FSEL R74, R53, R18, !P2 ;  /* 0x00000012354a7208 */ /* 0x000fe20005000000 */
[----:B0-----:R-:W-:Y:S01]  /*6240*/  IMAD.U32 R20, R4, 0x10000, RZ ;  /* 0x0001000004147824 */ /* 0x001fe200078e00ff */
[----:B------:R-:W-:Y:S02]  /*6250*/  FSETP.GEU.AND P2, PT, R40, R21, PT ;  /* 0x000000152800720b */ /* 0x000fe40003f4e000 */
[----:B------:R-:W-:-:S02]  /*6260*/  FSEL R72, R29, R2, !P6 ;  /* 0x000000021d487208 */ /* 0x000fc40007000000 */
[----:B------:R-:W-:Y:S01]  /*6270*/  FSETP.NAN.AND P6, PT, R53, R53, PT ;  /* 0x000000353500720b */ /* 0x000fe20003fc8000 */
[----:B------:R-:W-:Y:S01]  /*6280*/  FADD R20, -R31, R20 ;  /* 0x000000141f147221 */ /* 0x000fe20000000100 */
[C---:B------:R-:W-:Y:S02]  /*6290*/  FSEL R69, R40.reuse, R21, !P2 ;  /* 0x0000001528457208 */ /* 0x040fe40005000000 */
[----:B------:R-:W-:Y:S02]  /*62a0*/  FSETP.NAN.AND P2, PT, R29, R29, PT ;  /* 0x0000001d1d00720b */ /* 0x000fe40003f48000 */
[----:B------:R-:W-:Y:S01]  /*62b0*/  @P1 FSEL R53, R53, R74, P6 ;  /* 0x0000004a35351208 */ /* 0x000fe20003000000 */
[----:B------:R-:W-:Y:S01]  /*62c0*/  FMUL R20, R41, R20 ;  /* 0x0000001429147220 */ /* 0x000fe20000400000 */
[----:B------:R-:W-:Y:S02]  /*62d0*/  FSETP.NAN.AND P6, PT, R40, R40, PT ;  /* 0x000000282800720b */ /* 0x000fe40003fc8000 */
[----:B------:R-:W-:-:S02]  /*62e0*/  @P1 FSEL R29, R29, R72, P2 ;  /* 0x000000481d1d1208 */ /* 0x000fc40001000000 */
[C---:B------:R-:W-:Y:S02]  /*62f0*/  FSETP.GT.AND P2, PT, R39.reuse, R9, PT ;  /* 0x000000092700720b */ /* 0x040fe40003f44000 */
[----:B------:R-:W-:Y:S01]  /*6300*/  @P1 FSEL R40, R40, R69, P6 ;  /* 0x0000004528281208 */ /* 0x000fe20003000000 */
[----:B------:R-:W-:Y:S01]  /*6310*/  FFMA R69, R20, R70, R15 ;  /* 0x0000004614457223 */ /* 0x000fe2000000000f */
[C---:B------:R-:W-:Y:S02]  /*6320*/  FSETP.NAN.AND P6, PT, R39.reuse, R39, PT ;  /* 0x000000272700720b */ /* 0x040fe40003fc8000 */
[----:B------:R-:W-:-:S04]  /*6330*/  FSEL R20, R39, R9, P2 ;  /* 0x0000000927147208 */ /* 0x000fc80001000000 */
[----:B------:R-:W-:Y:S02]  /*6340*/  @P1 FSEL R39, R39, R20, P6 ;  /* 0x0000001427271208 */ /* 0x000fe40003000000 */
[----:B------:R-:W-:Y:S01]  /*6350*/  FSETP.GT.AND P6, PT, R27, R10, PT ;  /* 0x0000000a1b00720b */ /* 0x000fe20003fc4000 */
[----:B-1----:R-:W-:-:S03]  /*6360*/  IMAD.U32 R71, R7, 0x10000, RZ ;  /* 0x0001000007477824 */ /* 0x002fc600078e00ff */
[C---:B------:R-:W-:Y:S02]  /*6370*/  FSEL R20, R27.reuse, R10, P6 ;  /* 0x0000000a1b147208 */ /* 0x040fe40003000000 */
[C---:B------:R-:W-:Y:S02]  /*6380*/  FSETP.NAN.AND P6, PT, R27.reuse, R27, PT ;  /* 0x0000001b1b00720b */ /* 0x040fe40003fc8000 */
[----:B------:R-:W-:Y:S02]  /*6390*/  PRMT R4, R4, 0x7632, R4 ;  /* 0x0000763204047816 */ /* 0x000fe40000000004 */
[----:B------:R-:W-:Y:S01]  /*63a0*/  @P1 FSEL R27, R27, R20, P6 ;  /* 0x000000141b1b1208 */ /* 0x000fe20003000000 */
[----:B------:R-:W-:Y:S01]  /*63b0*/  FADD R20, -R32, R71 ;  /* 0x0000004720147221 */ /* 0x000fe20000000100 */
[----:B------:R-:W-:-:S03]  /*63c0*/  FSETP.GT.AND P2, PT, R64, R69, PT ;  /* 0x000000454000720b */ /* 0x000fc60003f44000 */
[----:B------:R-:W-:Y:S01]  /*63d0*/  FMUL R71, R49, R20 ;  /* 0x0000001431477220 */ /* 0x000fe20000400000 */
[----:B------:R-:W-:-:S03]  /*63e0*/  IMAD.U32 R20, R4, 0x10000, RZ ;  /* 0x0001000004147824 */ /* 0x000fc600078e00ff */
[----:B------:R-:W-:Y:S01]  /*63f0*/  FFMA R4, R71, R67, R8 ;  /* 0x0000004347047223 */ /* 0x000fe20000000008 */
[----:B------:R-:W-:Y:S01]  /*6400*/  IMAD.U32 R71, R6, 0x10000, RZ ;  /* 0x0001000006477824 */ /* 0x000fe200078e00ff */
[----:B------:R-:W-:Y:S01]  /*6410*/  FADD R20, -R31, R20 ;  /* 0x000000141f147221 */ /* 0x000fe20000000100 */
[C---:B------:R-:W-:Y:S02]  /*6420*/  FSEL R73, R64.reuse, R69, P2 ;  /* 0x0000004540497208 */ /* 0x040fe40001000000 */
[----:B------:R-:W-:Y:S01]  /*6430*/  FSETP.NAN.AND P2, PT, R64, R64, PT ;  /* 0x000000404000720b */ /* 0x000fe20003f48000 */
[----:B------:R-:W-:Y:S01]  /*6440*/  FADD R72, -R32, R71 ;  /* 0x0000004720487221 */ /* 0x000fe20000000100 */
[----:B------:R-:W-:Y:S01]  /*6450*/  FSETP.GT.AND P6, PT, R36, R2, PT ;  /* 0x000000022400720b */ /* 0x000fe20003fc4000 */
[----:B------:R-:W-:Y:S01]  /*6460*/  FMUL R71, R41, R20 ;  /* 0x0000001429477220 */ /* 0x000fe20000400000 */
[----:B------:R-:W-:Y:S02]  /*6470*/  PRMT R6, R5, 0x7632, R6 ;  /* 0x0000763205067816 */ /* 0x000fe40000000006 */
[----:B------:R-:W-:Y:S01]  /*6480*/  @P1 FSEL R64, R64, R73, P2 ;  /* 0x0000004940401208 */ /* 0x000fe20001000000 */
[----:B------:R-:W-:Y:S01]  /*6490*/  FFMA R74, R71, R19, R14 ;  /* 0x00000013474a7223 */ /* 0x000fe2000000000e */
[----:B------:R-:W-:-:S02]  /*64a0*/  FSETP.NAN.AND P2, PT, R36, R36, PT ;  /* 0x000000242400720b */ /* 0x000fc40003f48000 */
[----:B------:R-:W-:Y:S02]  /*64b0*/  FSEL R73, R36, R2, P6 ;  /* 0x0000000224497208 */ /* 0x000fe40003000000 */
[----:B------:R-:W-:Y:S01]  /*64c0*/  FSETP.GEU.AND P6, PT, R43, R4, PT ;  /* 0x000000042b00720b */ /* 0x000fe20003fce000 */
[----:B------:R-:W-:Y:S01]  /*64d0*/  IMAD.U32 R20, R6, 0x10000, RZ ;  /* 0x0001000006147824 */ /* 0x000fe200078e00ff */
[----:B------:R-:W-:Y:S01]  /*64e0*/  @P1 FSEL R36, R36, R73, P2 ;  /* 0x0000004924241208 */ /* 0x000fe20001000000 */
[----:B------:R-:W-:Y:S01]  /*64f0*/  FMUL R72, R49, R72 ;  /* 0x0000004831487220 */ /* 0x000fe20000400000 */
[C---:B------:R-:W-:Y:S02]  /*6500*/  FSEL R78, R43.reuse, R4, !P6 ;  /* 0x000000042b4e7208 */ /* 0x040fe40007000000 */
[----:B------:R-:W-:Y:S01]  /*6510*/  FSETP.NAN.AND P2, PT, R43, R43, PT ;  /* 0x0000002b2b00720b */ /* 0x000fe20003f48000 */
[----:B------:R-:W-:Y:S01]  /*6520*/  FADD R20, -R31, R20 ;  /* 0x000000141f147221 */ /* 0x000fe20000000100 */
[----:B------:R-:W-:Y:S01]  /*6530*/  FSETP.GT.AND P6, PT, R59, R74, PT ;  /* 0x0000004a3b00720b */ /* 0x000fe20003fc4000 */
[----:B------:R-:W-:Y:S01]  /*6540*/  FFMA R15, R72, R70, R15 ;  /* 0x00000046480f7223 */ /* 0x000fe2000000000f */
[----:B------:R-:W-:Y:S01]  /*6550*/  @P1 FSEL R43, R43, R78, P2 ;  /* 0x0000004e2b2b1208 */ /* 0x000fe20001000000 */
[----:B------:R-:W-:Y:S01]  /*6560*/  FMUL R20, R41, R20 ;  /* 0x0000001429147220 */ /* 0x000fe20000400000 */
[----:B------:R-:W-:-:S02]  /*6570*/  FSETP.NAN.AND P2, PT, R59, R59, PT ;  /* 0x0000003b3b00720b */ /* 0x000fc40003f48000 */
[----:B------:R-:W-:Y:S01]  /*6580*/  FSEL R70, R59, R74, P6 ;  /* 0x0000004a3b467208 */ /* 0x000fe20003000000 */
[----:B------:R-:W-:Y:S01]  /*6590*/  FFMA R71, R20, R12, R11 ;  /* 0x0000000c14477223 */ /* 0x000fe2000000000b */
[----:B------:R-:W-:Y:S02]  /*65a0*/  FSETP.GT.AND P6, PT, R37, R15, PT ;  /* 0x0000000f2500720b */ /* 0x000fe40003fc4000 */
[----:B------:R-:W-:Y:S02]  /*65b0*/  @P1 FSEL R59, R59, R70, P2 ;  /* 0x000000463b3b1208 */ /* 0x000fe40001000000 */
[C---:B------:R-:W-:Y:S02]  /*65c0*/  FSETP.GT.AND P2, PT, R62.reuse, R13, PT ;  /* 0x0000000d3e00720b */ /* 0x040fe40003f44000 */
[----:B------:R-:W-:Y:S02]  /*65d0*/  FSEL R70, R37, R15, P6 ;  /* 0x0000000f25467208 */ /* 0x000fe40003000000 */
[----:B------:R-:W-:-:S02]  /*65e0*/  FSETP.NAN.AND P6, PT, R62, R62, PT ;  /* 0x0000003e3e00720b */ /* 0x000fc40003fc8000 */
[----:B------:R-:W-:Y:S02]  /*65f0*/  FSEL R73, R62, R13, P2 ;  /* 0x0000000d3e497208 */ /* 0x000fe40001000000 */
[----:B------:R-:W-:Y:S01]  /*6600*/  FSETP.GEU.AND P2, PT, R46, R71, PT ;  /* 0x000000472e00720b */ /* 0x000fe20003f4e000 */
[----:B------:R-:W-:Y:S01]  /*6610*/  IMAD.U32 R20, R5, 0x10000, RZ ;  /* 0x0001000005147824 */ /* 0x000fe200078e00ff */
[----:B------:R-:W-:Y:S02]  /*6620*/  @P1 FSEL R62, R62, R73, P6 ;  /* 0x000000493e3e1208 */ /* 0x000fe40003000000 */
[----:B------:R-:W-:Y:S02]  /*6630*/  PRMT R7, R7, 0x7632, R7 ;  /* 0x0000763207077816 */ /* 0x000fe40000000007 */
[C---:B------:R-:W-:Y:S02]  /*6640*/  FSEL R73, R46.reuse, R71, !P2 ;  /* 0x000000472e497208 */ /* 0x040fe40005000000 */
[----:B------:R-:W-:Y:S01]  /*6650*/  FSETP.NAN.AND P2, PT, R37, R37, PT ;  /* 0x000000252500720b */ /* 0x000fe20003f48000 */
[----:B------:R-:W-:Y:S01]  /*6660*/  FADD R20, -R31, R20 ;  /* 0x000000141f147221 */ /* 0x000fe20000000100 */
[----:B------:R-:W-:Y:S01]  /*6670*/  IMAD.U32 R7, R7, 0x10000, RZ ;  /* 0x0001000007077824 */ /* 0x000fe200078e00ff */
[----:B------:R-:W-:-:S02]  /*6680*/  FSETP.NAN.AND P6, PT, R46, R46, PT ;  /* 0x0000002e2e00720b */ /* 0x000fc40003fc8000 */
[----:B------:R-:W-:Y:S01]  /*6690*/  @P1 FSEL R37, R37, R70, P2 ;  /* 0x0000004625251208 */ /* 0x000fe20001000000 */
[----:B------:R-:W-:Y:S01]  /*66a0*/  FMUL R5, R41, R20 ;  /* 0x0000001429057220 */ /* 0x000fe20000400000 */
[----:B------:R-:W-:Y:S01]  /*66b0*/  FSETP.GEU.AND P2, PT, R58, R15, PT ;  /* 0x0000000f3a00720b */ /* 0x000fe20003f4e000 */
[----:B------:R-:W-:Y:S01]  /*66c0*/  FADD R20, -R32, R7 ;  /* 0x0000000720147221 */ /* 0x000fe20000000100 */
[----:B------:R-:W-:Y:S02]  /*66d0*/  @P1 FSEL R46, R46, R73, P6 ;  /* 0x000000492e2e1208 */ /* 0x000fe40003000000 */
[----:B------:R-:W-:Y:S01]  /*66e0*/  PRMT R6, R6, 0x7632, R6 ;  /* 0x0000763206067816 */ /* 0x000fe20000000006 */
[----:B------:R-:W-:Y:S01]  /*66f0*/  FFMA R70, R5, R67, R8 ;  /* 0x0000004305467223 */ /* 0x000fe20000000008 */
[C---:B------:R-:W-:Y:S01]  /*6700*/  FSEL R73, R58.reuse, R15, !P2 ;  /* 0x0000000f3a497208 */ /* 0x040fe20005000000 */
[----:B------:R-:W-:Y:S01]  /*6710*/  FMUL R20, R49, R20 ;  /* 0x0000001431147220 */ /* 0x000fe20000400000 */
[----:B------:R-:W-:Y:S01]  /*6720*/  FSETP.NAN.AND P2, PT, R58, R58, PT ;  /* 0x0000003a3a00720b */ /* 0x000fe20003f48000 */
[----:B------:R-:W-:Y:S01]  /*6730*/  IMAD.U32 R5, R6, 0x10000, RZ ;  /* 0x0001000006057824 */ /* 0x000fe200078e00ff */
[----:B------:R-:W-:-:S02]  /*6740*/  FSETP.GEU.AND P6, PT, R45, R70, PT ;  /* 0x000000462d00720b */ /* 0x000fc40003fce000 */
[----:B------:R-:W-:Y:S01]  /*6750*/  @P1 FSEL R58, R58, R73, P2 ;  /* 0x000000493a3a1208 */ /* 0x000fe20001000000 */
[----:B------:R-:W-:Y:S01]  /*6760*/  FFMA R73, R20, R12, R11 ;  /* 0x0000000c14497223 */ /* 0x000fe2000000000b */
[--C-:B------:R-:W-:Y:S01]  /*6770*/  FADD R6, -R32, R5.reuse ;  /* 0x0000000520067221 */ /* 0x100fe20000000100 */
[----:B------:R-:W-:Y:S02]  /*6780*/  PRMT R5, R3, 0x7632, R5 ;  /* 0x0000763203057816 */ /* 0x000fe40000000005 */
[----:B------:R-:W-:Y:S01]  /*6790*/  FSEL R20, R45, R70, !P6 ;  /* 0x000000462d147208 */ /* 0x000fe20007000000 */
[----:B------:R-:W-:Y:S01]  /*67a0*/  FMUL R7, R49, R6 ;  /* 0x0000000631077220 */ /* 0x000fe20000400000 */
[----:B------:R-:W-:Y:S02]  /*67b0*/  FSETP.GEU.AND P6, PT, R63, R73, PT ;  /* 0x000000493f00720b */ /* 0x000fe40003fce000 */
[----:B------:R-:W-:Y:S01]  /*67c0*/  FSETP.NAN.AND P2, PT, R45, R45, PT ;  /* 0x0000002d2d00720b */ /* 0x000fe20003f48000 */
[----:B------:R-:W-:Y:S01]  /*67d0*/  IMAD.U32 R5, R5, 0x10000, RZ ;  /* 0x0001000005057824 */ /* 0x000fe200078e00ff */
[----:B------:R-:W-:Y:S01]  /*67e0*/  FSEL R6, R63, R73, !P6 ;  /* 0x000000493f067208 */ /* 0x000fe20007000000 */
[----:B------:R-:W-:Y:S01]  /*67f0*/  FFMA R14, R7, R19, R14 ;  /* 0x00000013070e7223 */ /* 0x000fe2000000000e */
[----:B------:R-:W-:-:S02]  /*6800*/  @P1 FSEL R45, R45, R20, P2 ;  /* 0x000000142d2d1208 */ /* 0x000fc40001000000 */
[-C--:B------:R-:W-:Y:S01]  /*6810*/  FSETP.GEU.AND P6, PT, R47, R74.reuse, PT ;  /* 0x0000004a2f00720b */ /* 0x080fe20003fce000 */
[----:B------:R-:W-:Y:S01]  /*6820*/  FADD R5, -R30, R5 ;  /* 0x000000051e057221 */ /* 0x000fe20000000100 */
[----:B------:R-:W-:Y:S01]  /*6830*/  FSETP.NAN.AND P2, PT, R63, R63, PT ;  /* 0x0000003f3f00720b */ /* 0x000fe20003f48000 */
[----:B------:R-:W-:Y:S01]  /*6840*/  IMAD.U32 R3, R3, 0x10000, RZ ;  /* 0x0001000003037824 */ /* 0x000fe200078e00ff */
[----:B------:R-:W-:Y:S02]  /*6850*/  FSEL R20, R47, R74, !P6 ;  /* 0x0000004a2f147208 */ /* 0x000fe40007000000 */
[----:B------:R-:W-:Y:S01]  /*6860*/  @P1 FSEL R63, R63, R6, P2 ;  /* 0x000000063f3f1208 */ /* 0x000fe20001000000 */
[----:B------:R-:W-:Y:S01]  /*6870*/  FMUL R6, R34, R5 ;  /* 0x0000000522067220 */ /* 0x000fe20000400000 */
[----:B------:R-:W-:Y:S01]  /*6880*/  FSETP.GT.AND P6, PT, R56, R14, PT ;  /* 0x0000000e3800720b */ /* 0x000fe20003fc4000 */
[----:B------:R-:W-:Y:S01]  /*6890*/  FADD R3, -R30, R3 ;  /* 0x000000031e037221 */ /* 0x000fe20000000100 */
[----:B------:R-:W-:Y:S01]  /*68a0*/  FSETP.NAN.AND P2, PT, R47, R47, PT ;  /* 0x0000002f2f00720b */ /* 0x000fe20003f48000 */
[----:B------:R-:W-:Y:S01]  /*68b0*/  FFMA R19, R6, R12, R11 ;  /* 0x0000000c06137223 */ /* 0x000fe2000000000b */
[----:B------:R-:W-:Y:S01]  /*68c0*/  FSEL R7, R56, R14, P6 ;  /* 0x0000000e38077208 */ /* 0x000fe20003000000 */
[----:B------:R-:W-:Y:S01]  /*68d0*/  FMUL R3, R34, R3 ;  /* 0x0000000322037220 */ /* 0x000fe20000400000 */
[----:B------:R-:W-:-:S02]  /*68e0*/  FSETP.GEU.AND P6, PT, R42, R69, PT ;  /* 0x000000452a00720b */ /* 0x000fc40003fce000 */
[----:B------:R-:W-:Y:S01]  /*68f0*/  @P1 FSEL R47, R47, R20, P2 ;  /* 0x000000142f2f1208 */ /* 0x000fe20001000000 */
[----:B------:R-:W-:Y:S01]  /*6900*/  FFMA R67, R3, R67, R8 ;  /* 0x0000004303437223 */ /* 0x000fe20000000008 */
[C---:B------:R-:W-:Y:S02]  /*6910*/  FSETP.NAN.AND P2, PT, R42.reuse, R42, PT ;  /* 0x0000002a2a00720b */ /* 0x040fe40003f48000 */
[----:B------:R-:W-:Y:S02]  /*6920*/  FSEL R5, R42, R69, !P6 ;  /* 0x000000452a057208 */ /* 0x000fe40007000000 */
[----:B------:R-:W-:Y:S02]  /*6930*/  FSETP.GEU.AND P6, PT, R50, R19, PT ;  /* 0x000000133200720b */ /* 0x000fe40003fce000 */
[----:B------:R-:W-:Y:S02]  /*6940*/  @P1 FSEL R42, R42, R5, P2 ;  /* 0x000000052a2a1208 */ /* 0x000fe40001000000 */
[----:B------:R-:W-:-:S02]  /*6950*/  FSETP.NAN.AND P2, PT, R50, R50, PT ;  /* 0x000000323200720b */ /* 0x000fc40003f48000 */
[----:B------:R-:W-:Y:S02]  /*6960*/  FSEL R3, R50, R19, !P6 ;  /* 0x0000001332037208 */ /* 0x000fe40007000000 */
[----:B------:R-:W-:Y:S02]  /*6970*/  FSETP.GEU.AND P6, PT, R48, R67, PT ;  /* 0x000000433000720b */ /* 0x000fe40003fce000 */
[----:B------:R-:W-:Y:S02]  /*6980*/  @P1 FSEL R50, R50, R3, P2 ;  /* 0x0000000332321208 */ /* 0x000fe40001000000 */
[C---:B------:R-:W-:Y:S02]  /*6990*/  FSETP.NAN.AND P2, PT, R48.reuse, R48, PT ;  /* 0x000000303000720b */ /* 0x040fe40003f48000 */
[----:B------:R-:W-:Y:S02]  /*69a0*/  FSEL R3, R48, R67, !P6 ;  /* 0x0000004330037208 */ /* 0x000fe40007000000 */
[----:B------:R-:W-:-:S02]  /*69b0*/  FSETP.GT.AND P6, PT, R52, R18, PT ;  /* 0x000000123400720b */ /* 0x000fc40003fc4000 */
[----:B------:R-:W-:Y:S02]  /*69c0*/  @P1 FSEL R48, R48, R3, P2 ;  /* 0x0000000330301208 */ /* 0x000fe40001000000 */
[C---:B------:R-:W-:Y:S02]  /*69d0*/  FSETP.NAN.AND P2, PT, R52.reuse, R52, PT ;  /* 0x000000343400720b */ /* 0x040fe40003f48000 */
[----:B------:R-:W-:Y:S02]  /*69e0*/  FSEL R3, R52, R18, P6 ;  /* 0x0000001234037208 */ /* 0x000fe40003000000 */
[----:B------:R-:W-:Y:S02]  /*69f0*/  F2FP.BF16.PACK_AB R2, R2, R9 ;  /* 0x000000090202723e */ /* 0x000fe400000010ff */
[----:B------:R-:W-:Y:S02]  /*6a00*/  @P1 FSEL R52, R52, R3, P2 ;  /* 0x0000000334341208 */ /* 0x000fe40001000000 */
[----:B------:R-:W-:-:S02]  /*6a10*/  F2FP.BF16.PACK_AB R8, R74, R69 ;  /* 0x000000454a08723e */ /* 0x000fc400000010ff */
[----:B------:R-:W-:Y:S02]  /*6a20*/  F2FP.BF16.PACK_AB R3, R19, R67 ;  /* 0x000000431303723e */ /* 0x000fe400000010ff */
[----:B------:R-:W-:-:S03]  /*6a30*/  F2FP.BF16.PACK_AB R9, R71, R70 ;  /* 0x000000464709723e */ /* 0x000fc600000010ff */
[----:B------:R0:W-:Y:S04]  /*6a40*/  STS.64 [R77], R2 ;  /* 0x000000024d007388 */ /* 0x0001e80000000a00 */
[----:B------:R-:W-:Y:S04]  /*6a50*/  STS.64 [R77+0x1010], R8 ;  /* 0x001010084d007388 */ /* 0x000fe80000000a00 */
[----:B------:R-:W-:Y:S01]  /*6a60*/  BAR.SYNC.DEFER_BLOCKING 0x0 ;  /* 0x0000000000007b1d */ /* 0x000fe20000010000 */
[----:B------:R-:W-:-:S04]  /*6a70*/  FSETP.GT.AND P6, PT, R51, R21, PT ;  /* 0x000000153300720b */ /* 0x000fc80003fc4000 */
[C---:B------:R-:W-:Y:S02]  /*6a80*/  FSEL R6, R51.reuse, R21, P6 ;  /* 0x0000001533067208 */ /* 0x040fe40003000000 */
[C---:B------:R-:W-:Y:S02]  /*6a90*/  FSETP.NAN.AND P6, PT, R56.reuse, R56, PT ;  /* 0x000000383800720b */ /* 0x040fe40003fc8000 */
[----:B------:R-:W-:Y:S02]  /*6aa0*/  FSETP.NAN.AND P2, PT, R51, R51, PT ;  /* 0x000000333300720b */ /* 0x000fe40003f48000 */
[----:B------:R-:W-:Y:S02]  /*6ab0*/  @P1 FSEL R56, R56, R7, P6 ;  /* 0x0000000738381208 */ /* 0x000fe40003000000 */
[----:B------:R-:W-:Y:S02]  /*6ac0*/  FSETP.GT.AND P6, PT, R57, R4, PT ;  /* 0x000000043900720b */ /* 0x000fe40003fc4000 */
[----:B------:R-:W-:-:S02]  /*6ad0*/  @P1 FSEL R51, R51, R6, P2 ;  /* 0x0000000633331208 */ /* 0x000fc40001000000 */
[----:B------:R-:W-:Y:S02]  /*6ae0*/  FSETP.GEU.AND P2, PT, R61, R14, PT ;  /* 0x0000000e3d00720b */ /* 0x000fe40003f4e000 */
[C---:B------:R-:W-:Y:S02]  /*6af0*/  FSEL R6, R57.reuse, R4, P6 ;  /* 0x0000000439067208 */ /* 0x040fe40003000000 */
[----:B------:R-:W-:Y:S02]  /*6b00*/  FSETP.NAN.AND P6, PT, R57, R57, PT ;  /* 0x000000393900720b */ /* 0x000fe40003fc8000 */
[----:B------:R-:W-:Y:S02]  /*6b10*/  FSEL R12, R61, R14, !P2 ;  /* 0x0000000e3d0c7208 */ /* 0x000fe40005000000 */
[----:B------:R-:W-:Y:S02]  /*6b20*/  F2FP.BF16.PACK_AB R14, R14, R15 ;  /* 0x0000000f0e0e723e */ /* 0x000fe400000010ff */
[----:B------:R-:W-:-:S02]  /*6b30*/  @P1 FSEL R57, R57, R6, P6 ;  /* 0x0000000639391208 */ /* 0x000fc40003000000 */
[----:B------:R-:W-:Y:S02]  /*6b40*/  F2FP.BF16.PACK_AB R15, R73, R4 ;  /* 0x00000004490f723e */ /* 0x000fe400000010ff */
[----:B------:R-:W1:Y:S04]  /*6b50*/  LDS.128 R4, [R25] ;  /* 0x0000000019047984 */ /* 0x000e680000000c00 */
[----:B------:R-:W-:Y:S01]  /*6b60*/  BAR.SYNC.DEFER_BLOCKING 0x0 ;  /* 0x0000000000007b1d */ /* 0x000fe20000010000 */
[----:B------:R-:W-:-:S04]  /*6b70*/  FSETP.NAN.AND P2, PT, R61, R61, PT ;  /* 0x0000003d3d00720b */ /* 0x000fc80003f48000 */
[----:B------:R-:W-:Y:S02]  /*6b80*/  @P1 FSEL R61, R61, R12, P2 ;  /* 0x0000000c3d3d1208 */ /* 0x000fe40001000000 */
[----:B------:R-:W-:Y:S02]  /*6b90*/  F2FP.BF16.PACK_AB R12, R13, R10 ;  /* 0x0000000a0d0c723e */ /* 0x000fe400000010ff */
[----:B------:R-:W-:Y:S01]  /*6ba0*/  F2FP.BF16.PACK_AB R13, R18, R21 ;  /* 0x00000015120d723e */ /* 0x000fe200000010ff */
[----:B------:R-:W-:Y:S04]  /*6bb0*/  STS.64 [R77], R14 ;  /* 0x0000000e4d007388 */ /* 0x000fe80000000a00 */
[----:B------:R2:W-:Y:S04]  /*6bc0*/  STS.64 [R77+0x1010], R12 ;  /* 0x0010100c4d007388 */ /* 0x0005e80000000a00 */
[----:B------:R-:W-:Y:S01]  /*6bd0*/  BAR.SYNC.DEFER_BLOCKING 0x0 ;  /* 0x0000000000007b1d */ /* 0x000fe20000010000 */
[----:B------:R-:W-:-:S02]  /*6be0*/  FSETP.GT.AND P6, PT, R60, R71, PT ;  /* 0x000000473c00720b */ /* 0x000fc40003fc4000 */
[C---:B------:R-:W-:Y:S02]  /*6bf0*/  FSETP.NAN.AND P2, PT, R60.reuse, R60, PT ;  /* 0x0000003c3c00720b */ /* 0x040fe40003f48000 */
[----:B------:R-:W-:Y:S02]  /*6c00*/  FSEL R71, R60, R71, P6 ;  /* 0x000000473c477208 */ /* 0x000fe40003000000 */
[----:B------:R-:W-:Y:S02]  /*6c10*/  FSETP.GT.AND P6, PT, R54, R70, PT ;  /* 0x000000463600720b */ /* 0x000fe40003fc4000 */
[----:B------:R-:W-:Y:S02]  /*6c20*/  @P1 FSEL R60, R60, R71, P2 ;  /* 0x000000473c3c1208 */ /* 0x000fe40001000000 */
[C---:B------:R-:W-:Y:S02]  /*6c30*/  FSETP.NAN.AND P2, PT, R54.reuse, R54, PT ;  /* 0x000000363600720b */ /* 0x040fe40003f48000 */
[----:B0-----:R-:W-:Y:S01]  /*6c40*/  FSEL R3, R54, R70, P6 ;  /* 0x0000004636037208 */ /* 0x001fe20003000000 */
[----:B------:R-:W0:Y:S01]  /*6c50*/  LDS.128 R8, [R25] ;  /* 0x0000000019087984 */ /* 0x000e220000000c00 */
[----:B------:R-:W-:-:S02]  /*6c60*/  LOP3.LUT R65, R65, 0x7f8, R24, 0xf8, !PT ;  /* 0x000007f841417812 */ /* 0x000fc400078ef818 */
[----:B------:R-:W-:Y:S02]  /*6c70*/  FSETP.GT.AND P6, PT, R38, R19, PT ;  /* 0x000000132600720b */ /* 0x000fe40003fc4000 */
[----:B------:R-:W-:Y:S02]  /*6c80*/  @P1 FSEL R54, R54, R3, P2 ;  /* 0x0000000336361208 */ /* 0x000fe40001000000 */
[----:B------:R-:W-:Y:S02]  /*6c90*/  ISETP.GE.U32.AND P2, PT, R65, 0xc00, PT ;  /* 0x00000c004100780c */ /* 0x000fe40003f46070 */
[C---:B------:R-:W-:Y:S02]  /*6ca0*/  FSEL R19, R38.reuse, R19, P6 ;  /* 0x0000001326137208 */ /* 0x040fe40003000000 */
[----:B------:R-:W-:Y:S02]  /*6cb0*/  FSETP.NAN.AND P6, PT, R38, R38, PT ;  /* 0x000000262600720b */ /* 0x000fe40003fc8000 */
[----:B------:R-:W-:Y:S01]  /*6cc0*/  ISETP.GE.U32.AND.EX P2, PT, R28, RZ, PT, P2 ;  /* 0x000000ff1c00720c */ /* 0x000fe20003f46120 */
[----:B------:R-:W-:Y:S01]  /*6cd0*/  IMAD.MOV.U32 R3, RZ, RZ, 0xc00 ;  /* 0x00000c00ff037424 */ /* 0x000fe200078e00ff */
[----:B------:R-:W-:-:S02]  /*6ce0*/  @P1 FSEL R38, R38, R19, P6 ;  /* 0x0000001326261208 */ /* 0x000fc40003000000 */
[C---:B--2---:R-:W-:Y:S02]  /*6cf0*/  LOP3.LUT R12, R76.reuse, 0x2, RZ, 0xfc, !PT ;  /* 0x000000024c0c7812 */ /* 0x044fe400078efcff */
[C---:B------:R-:W-:Y:S01]  /*6d00*/  ISETP.LT.AND P6, PT, R76.reuse, 0xe10, !P2 ;  /* 0x00000e104c00780c */ /* 0x040fe200057c1270 */
[----:B------:R-:W-:Y:S01]  /*6d10*/  IMAD R2, R76, R3, 0x1800 ;  /* 0x000018004c027424 */ /* 0x000fe200078e0203 */
[----:B------:R-:W-:Y:S01]  /*6d20*/  ISETP.LT.AND P2, PT, R12, 0xe10, !P2 ;  /* 0x00000e100c00780c */ /* 0x000fe20005741270 */
[--C-:B------:R-:W-:Y:S02]  /*6d30*/  IMAD R3, R76, 0xc00, R65.reuse ;  /* 0x00000c004c037824 */ /* 0x100fe400078e0241 */
[----:B------:R-:W-:Y:S02]  /*6d40*/  IMAD.IADD R13, R2, 0x1, R65 ;  /* 0x00000001020d7824 */ /* 0x000fe400078e0241 */
[----:B------:R-:W-:-:S04]  /*6d50*/  IMAD.WIDE R2, R3, R22, c[0x0][0x1a8] ;  /* 0x00006a0003027625 */ /* 0x000fc800078e0216 */
[----:B------:R-:W-:Y:S02]  /*6d60*/  IMAD.WIDE R12, R13, R22, c[0x0][0x1a8] ;  /* 0x00006a000d0c7625 */ /* 0x000fe400078e0216 */
[----:B-1----:R1:W-:Y:S01]  /*6d70*/  @P6 STG.E.128 [R2.64], R4 ;  /* 0x0000000402006986 */ /* 0x0023e2000c101d06 */
[----:B------:R-:W-:-:S04]  /*6d80*/  FSETP.GT.AND P6, PT, R26, R73, PT ;  /* 0x000000491a00720b */ /* 0x000fc80003fc4000 */
[C---:B------:R-:W-:Y:S01]  /*6d90*/  FSEL R73, R26.reuse, R73, P6 ;  /* 0x000000491a497208 */ /* 0x040fe20003000000 */
[----:B0-----:R1:W-:Y:S01]  /*6da0*/  @P2 STG.E.128 [R12.64], R8 ;  /* 0x000000080c002986 */ /* 0x0013e2000c101d06 */
[----:B------:R-:W-:-:S04]  /*6db0*/  FSETP.NAN.AND P2, PT, R26, R26, PT ;  /* 0x0000001a1a00720b */ /* 0x000fc80003f48000 */
[----:B------:R-:W-:Y:S02]  /*6dc0*/  @P1 FSEL R26, R26, R73, P2 ;  /* 0x000000491a1a1208 */ /* 0x000fe40001000000 */
[----:B------:R-:W-:-:S04]  /*6dd0*/  FSETP.GT.AND P2, PT, R44, R67, PT ;  /* 0x000000432c00720b */ /* 0x000fc80003f44000 */
[C---:B------:R-:W-:Y:S02]  /*6de0*/  FSEL R67, R44.reuse, R67, P2 ;  /* 0x000000432c437208 */ /* 0x040fe40001000000 */
[----:B------:R-:W-:Y:S01]  /*6df0*/  PLOP3.LUT P2, PT, PT, PT, UP0, 0x80, 0x0 ;  /* 0x000000000000781c */ /* 0x000fe20003f4f008 */
[----:B------:R-:W-:Y:S01]  /*6e00*/  UPLOP3.LUT UP0, UPT, UPT, UPT, UPT, 0x40, 0x0 ;  /* 0x000000000000789c */ /* 0x000fe20003f0e870 */
[----:B------:R-:W-:Y:S01]  /*6e10*/  FSETP.NAN.AND P6, PT, R44, R44, PT ;  /* 0x0000002c2c00720b */ /* 0x000fe20003fc8000 */
[----:B------:R-:W-:-:S03]  /*6e20*/  IMAD.MOV.U32 R65, RZ, RZ, 0x800 ;  /* 0x00000800ff417424 */ /* 0x000fc600078e00ff */
[----:B------:R-:W-:-:S07]  /*6e30*/  @P1 FSEL R44, R44, R67, P6 ;  /* 0x000000432c2c1208 */ /* 0x000fce0003000000 */
[----:B-1----:R-:W-:Y:S01]  /*6e40*/  @!P2 CALL.REL.NOINC `(.L_x_3) ;  /* 0x000000100000a944 */ /* 0x002fe20003c00000 */
[----:B------:R-:W-:Y:S05]  /*6e50*/  BRA `(.L_x_4) ;  /* 0xffffecd000007947 */ /* 0x000fea000383ffff */
.L_x_3:
[----:B------:R-:W-:Y:S01]  /*6e60*/  BAR.SYNC.DEFER_BLOCKING 0x0 ;  /* 0x0000000000007b1d */ /* 0x000fe20000010000 */
[C---:B------:R-:W-:Y:S01]  /*6e70*/  FSETP.NAN.AND P1, PT, R68.reuse, R68, PT ;  /* 0x000000444400720b */ /* 0x040fe20003f28000 */
[----:B------:R-:W-:Y:S01]  /*6e80*/  UPLOP3.LUT UP0, UPT, UPT, UPT, UPT, 0x80, 0x0 ;  /* 0x000000000000789c */ /* 0x000fe20003f0f070 */
[CC--:B------:R-:W-:Y:S02]  /*6e90*/  FSETP.GEU.AND P2, PT, R68.reuse, R29.reuse, PT ;  /* 0x0000001d4400720b */ /* 0x0c0fe40003f4e000 */
[----:B------:R-:W-:Y:S01]  /*6ea0*/  FSEL R29, R68, R29, P1 ;  /* 0x0000001d441d7208 */ /* 0x000fe20000800000 */
[----:B------:R-:W0:Y:S01]  /*6eb0*/  S2R R11, SR_TID.X ;  /* 0x00000000000b7919 */ /* 0x000e220000002100 */
[----:B------:R-:W-:Y:S01]  /*6ec0*/  FSETP.NAN.AND P1, PT, R42, R42, PT ;  /* 0x0000002a2a00720b */ /* 0x000fe20003f28000 */
[----:B------:R-:W-:Y:S01]  /*6ed0*/  UMOV UR4, URZ ;  /* 0x0000003f00047c82 */ /* 0x000fe20008000000 */
[----:B------:R-:W-:-:S04]  /*6ee0*/  FSEL R29, R68, R29, !P2 ;  /* 0x0000001d441d7208 */ /* 0x000fc80005000000 */
[C---:B------:R-:W-:Y:S02]  /*6ef0*/  FSETP.GEU.AND P6, PT, R29.reuse, R48, PT ;  /* 0x000000301d00720b */ /* 0x040fe40003fce000 */
[----:B------:R-:W-:-:S11]  /*6f00*/  FSETP.NAN.AND P2, PT, R29, R29, PT ;  /* 0x0000001d1d00720b */ /* 0x000fd60003f48000 */
[----:B------:R-:W-:Y:S02]  /*6f10*/  @P6 FSEL R29, R29, R48, P2 ;  /* 0x000000301d1d6208 */ /* 0x000fe40001000000 */
[CC--:B------:R-:W-:Y:S02]  /*6f20*/  FSETP.GEU.AND P6, PT, R42.reuse, R47.reuse, PT ;  /* 0x0000002f2a00720b */ /* 0x0c0fe40003fce000 */
[C---:B------:R-:W-:Y:S02]  /*6f30*/  FSEL R47, R42.reuse, R47, P1 ;  /* 0x0000002f2a2f7208 */ /* 0x040fe40000800000 */
[C---:B------:R-:W-:Y:S02]  /*6f40*/  FSETP.GEU.AND P2, PT, R29.reuse, R50, PT ;  /* 0x000000321d00720b */ /* 0x040fe40003f4e000 */
[----:B------:R-:W-:Y:S02]  /*6f50*/  FSEL R42, R42, R47, !P6 ;  /* 0x0000002f2a2a7208 */ /* 0x000fe40007000000 */
[----:B------:R-:W-:-:S02]  /*6f60*/  FSETP.NAN.AND P6, PT, R29, R29, PT ;  /* 0x0000001d1d00720b */ /* 0x000fc40003fc8000 */
[----:B------:R-:W-:-:S07]  /*6f70*/  FSETP.GEU.AND P1, PT, R42, R45, PT ;  /* 0x0000002d2a00720b */ /* 0x000fce0003f2e000 */
[----:B------:R-:W-:Y:S02]  /*6f80*/  @P2 FSEL R29, R29, R50, P6 ;  /* 0x000000321d1d2208 */ /* 0x000fe40003000000 */
[----:B------:R-:W-:Y:S02]  /*6f90*/  FSETP.NAN.AND P6, PT, R42, R42, PT ;  /* 0x0000002a2a00720b */ /* 0x000fe40003fc8000 */
[----:B------:R-:W-:Y:S01]  /*6fa0*/  FSETP.NAN.AND P2, PT, R58, R58, PT ;  /* 0x0000003a3a00720b */ /* 0x000fe20003f48000 */
[----:B------:R-:W1:Y:S01]  /*6fb0*/  SHFL.BFLY PT, R2, R29, 0x10, 0x1f ;  /* 0x0e001f001d027f89 */ /* 0x000e6200000e0000 */
[----:B------:R-:W-:Y:S02]  /*6fc0*/  @P1 FSEL R42, R42, R45, P6 ;  /* 0x0000002d2a2a1208 */ /* 0x000fe40003000000 */
[CC--:B------:R-:W-:Y:S02]  /*6fd0*/  FSETP.GEU.AND P6, PT, R58.reuse, R61.reuse, PT ;  /* 0x0000003d3a00720b */ /* 0x0c0fe40003fce000 */
[----:B------:R-:W-:-:S02]  /*6fe0*/  FSEL R61, R58, R61, P2 ;  /* 0x0000003d3a3d7208 */ /* 0x000fc40001000000 */
[C---:B------:R-:W-:Y:S02]  /*6ff0*/  FSETP.NAN.AND P1, PT, R35.reuse, R35, PT ;  /* 0x000000232300720b */ /* 0x040fe40003f28000 */
[----:B------:R-:W-:Y:S02]  /*7000*/  FSETP.GEU.AND P2, PT, R42, R46, PT ;  /* 0x0000002e2a00720b */ /* 0x000fe40003f4e000 */
[----:B------:R-:W-:Y:S02]  /*7010*/  FSEL R58, R58, R61, !P6 ;  /* 0x0000003d3a3a7208 */ /* 0x000fe40007000000 */
[CC--:B------:R-:W-:Y:S02]  /*7020*/  FSETP.GEU.AND P6, PT, R35.reuse, R66.reuse, PT ;  /* 0x000000422300720b */ /* 0x0c0fe40003fce000 */
[----:B------:R-:W-:Y:S02]  /*7030*/  FSEL R66, R35, R66, P1 ;  /* 0x0000004223427208 */ /* 0x000fe40000800000 */
[----:B------:R-:W-:-:S02]  /*7040*/  FSETP.GEU.AND P1, PT, R58, R43, PT ;  /* 0x0000002b3a00720b */ /* 0x000fc40003f2e000 */
[----:B------:R-:W-:Y:S02]  /*7050*/  FSEL R35, R35, R66, !P6 ;  /* 0x0000004223237208 */ /* 0x000fe40007000000 */
[----:B------:R-:W-:-:S04]  /*7060*/  FSETP.NAN.AND P6, PT, R42, R42, PT ;  /* 0x0000002a2a00720b */ /* 0x000fc80003fc8000 */
[----:B------:R-:W-:Y:S02]  /*7070*/  @P2 FSEL R42, R42, R46, P6 ;  /* 0x0000002e2a2a2208 */ /* 0x000fe40003000000 */
[C---:B------:R-:W-:Y:S02]  /*7080*/  FSETP.NAN.AND P6, PT, R58.reuse, R58, PT ;  /* 0x0000003a3a00720b */ /* 0x040fe40003fc8000 */
[C---:B------:R-:W-:Y:S01]  /*7090*/  FSETP.GEU.AND P2, PT, R35.reuse, R40, PT ;  /* 0x000000282300720b */ /* 0x040fe20003f4e000 */
[----:B------:R-:W2:Y:S01]  /*70a0*/  SHFL.BFLY PT, R3, R42, 0x10, 0x1f ;  /* 0x0e001f002a037f89 */ /* 0x000ea200000e0000 */
[----:B------:R-:W-:Y:S02]  /*70b0*/  @P1 FSEL R58, R58, R43, P6 ;  /* 0x0000002b3a3a1208 */ /* 0x000fe40003000000 */
[----:B------:R-:W-:Y:S02]  /*70c0*/  FSETP.NAN.AND P6, PT, R35, R35, PT ;  /* 0x000000232300720b */ /* 0x000fe40003fc8000 */
[----:B------:R-:W-:-:S07]  /*70d0*/  FSETP.GEU.AND P1, PT, R58, R63, PT ;  /* 0x0000003f3a00720b */ /* 0x000fce0003f2e000 */
[----:B------:R-:W-:Y:S02]  /*70e0*/  @P2 FSEL R35, R35, R40, P6 ;  /* 0x0000002823232208 */ /* 0x000fe40003000000 */
[C---:B------:R-:W-:Y:S02]  /*70f0*/  FSETP.NAN.AND P2, PT, R58.reuse, R58, PT ;  /* 0x0000003a3a00720b */ /* 0x040fe40003f48000 */
[----:B------:R-:W-:Y:S02]  /*7100*/  FSETP.GEU.AND P6, PT, R35, R53, PT ;  /* 0x000000352300720b */ /* 0x000fe40003fce000 */
[----:B------:R-:W-:Y:S02]  /*7110*/  @P1 FSEL R58, R58, R63, P2 ;  /* 0x0000003f3a3a1208 */ /* 0x000fe40001000000 */
[----:B------:R-:W-:Y:S02]  /*7120*/  FSETP.NAN.AND P1, PT, R29, R29, PT ;  /* 0x0000001d1d00720b */ /* 0x000fe40003f28000 */
[C---:B------:R-:W-:Y:S01]  /*7130*/  FSETP.NAN.AND P2, PT, R35.reuse, R35, PT ;  /* 0x000000232300720b */ /* 0x040fe20003f48000 */
[----:B------:R-:W3:Y:S06]  /*7140*/  SHFL.BFLY PT, R5, R58, 0x10, 0x1f ;  /* 0x0e001f003a057f89 */ /* 0x000eec00000e0000 */
[----:B------:R-:W-:-:S02]  /*7150*/  @P6 FSEL R35, R35, R53, P2 ;  /* 0x0000003523236208 */ /* 0x000fc40001000000 */
[----:B------:R-:W-:Y:S02]  /*7160*/  FSETP.NAN.AND P2, PT, R42, R42, PT ;  /* 0x0000002a2a00720b */ /* 0x000fe40003f48000 */
[CC--:B-1----:R-:W-:Y:S01]  /*7170*/  FSETP.GEU.AND P6, PT, R29.reuse, R2.reuse, PT ;  /* 0x000000021d00720b */ /* 0x0c2fe20003fce000 */
[----:B------:R-:W1:Y:S03]  /*7180*/  SHFL.BFLY PT, R4, R35, 0x10, 0x1f ;  /* 0x0e001f0023047f89 */ /* 0x000e6600000e0000 */
[----:B------:R-:W-:Y:S02]  /*7190*/  @!P1 FSEL R29, R29, R2, !P6 ;  /* 0x000000021d1d9208 */ /* 0x000fe40007000000 */
[----:B------:R-:W-:Y:S02]  /*71a0*/  FSETP.NAN.AND P1, PT, R58, R58, PT ;  /* 0x0000003a3a00720b */ /* 0x000fe40003f28000 */
[CC--:B--2---:R-:W-:Y:S01]  /*71b0*/  FSETP.GEU.AND P6, PT, R42.reuse, R3.reuse, PT ;  /* 0x000000032a00720b */ /* 0x0c4fe20003fce000 */
[----:B------:R-:W2:Y:S03]  /*71c0*/  SHFL.BFLY PT, R2, R29, 0x8, 0x1f ;  /* 0x0d001f001d027f89 */ /* 0x000ea600000e0000 */
[----:B------:R-:W-:-:S02]  /*71d0*/  @!P2 FSEL R42, R42, R3, !P6 ;  /* 0x000000032a2aa208 */ /* 0x000fc40007000000 */
[----:B---3--:R-:W-:-:S03]  /*71e0*/  FSETP.GEU.AND P2, PT, R58, R5, PT ;  /* 0x000000053a00720b */ /* 0x008fc60003f4e000 */
[----:B------:R-:W3:Y:S02]  /*71f0*/  SHFL.BFLY PT, R3, R42, 0x8, 0x1f ;  /* 0x0d001f002a037f89 */ /* 0x000ee400000e0000 */
[----:B------:R-:W-:Y:S02]  /*7200*/  @!P1 FSEL R58, R58, R5, !P2 ;  /* 0x000000053a3a9208 */ /* 0x000fe40005000000 */
[----:B------:R-:W-:-:S03]  /*7210*/  FSETP.NAN.AND P1, PT, R35, R35, PT ;  /* 0x000000232300720b */ /* 0x000fc60003f28000 */
[----:B------:R-:W4:Y:S01]  /*7220*/  SHFL.BFLY PT, R5, R58, 0x8, 0x1f ;  /* 0x0d001f003a057f89 */ /* 0x000f2200000e0000 */
[----:B-1----:R-:W-:Y:S02]  /*7230*/  FSETP.GEU.AND P6, PT, R35, R4, PT ;  /* 0x000000042300720b */ /* 0x002fe40003fce000 */
[----:B--2---:R-:W-:-:S07]  /*7240*/  FSETP.GEU.AND P2, PT, R29, R2, PT ;  /* 0x000000021d00720b */ /* 0x004fce0003f4e000 */
[----:B------:R-:W-:Y:S02]  /*7250*/  @!P1 FSEL R35, R35, R4, !P6 ;  /* 0x0000000423239208 */ /* 0x000fe40007000000 */
[----:B------:R-:W-:-:S03]  /*7260*/  FSETP.NAN.AND P6, PT, R29, R29, PT ;  /* 0x0000001d1d00720b */ /* 0x000fc60003fc8000 */
[----:B------:R-:W1:Y:S01]  /*7270*/  SHFL.BFLY PT, R4, R35, 0x8, 0x1f ;  /* 0x0d001f0023047f89 */ /* 0x000e6200000e0000 */
[----:B---3--:R-:W-:Y:S02]  /*7280*/  FSETP.GEU.AND P1, PT, R42, R3, PT ;  /* 0x000000032a00720b */ /* 0x008fe40003f2e000 */
[----:B------:R-:W-:Y:S02]  /*7290*/  @P2 FSEL R29, R29, R2, P6 ;  /* 0x000000021d1d2208 */ /* 0x000fe40003000000 */
[----:B----4-:R-:W-:Y:S02]  /*72a0*/  FSETP.GEU.AND P2, PT, R58, R5, PT ;  /* 0x000000053a00720b */ /* 0x010fe40003f4e000 */
[C---:B------:R-:W-:Y:S01]  /*72b0*/  FSETP.NAN.AND P6, PT, R42.reuse, R42, PT ;  /* 0x0000002a2a00720b */ /* 0x040fe20003fc8000 */
[----:B------:R-:W2:Y:S06]  /*72c0*/  SHFL.BFLY PT, R2, R29, 0x4, 0x1f ;  /* 0x0c801f001d027f89 */ /* 0x000eac00000e0000 */
[----:B------:R-:W-:-:S02]  /*72d0*/  @P1 FSEL R42, R42, R3, P6 ;  /* 0x000000032a2a1208 */ /* 0x000fc40003000000 */
[----:B------:R-:W-:-:S03]  /*72e0*/  FSETP.NAN.AND P1, PT, R58, R58, PT ;  /* 0x0000003a3a00720b */ /* 0x000fc60003f28000 */
[----:B------:R-:W3:Y:S01]  /*72f0*/  SHFL.BFLY PT, R3, R42, 0x4, 0x1f ;  /* 0x0c801f002a037f89 */ /* 0x000ee200000e0000 */
[----:B------:R-:W-:Y:S02]  /*7300*/  @P2 FSEL R58, R58, R5, P1 ;  /* 0x000000053a3a2208 */ /* 0x000fe40000800000 */
[C---:B------:R-:W-:Y:S02]  /*7310*/  FSETP.NAN.AND P1, PT, R35.reuse, R35, PT ;  /* 0x000000232300720b */ /* 0x040fe40003f28000 */
[----:B-1----:R-:W-:Y:S01]  /*7320*/  FSETP.GEU.AND P6, PT, R35, R4, PT ;  /* 0x000000042300720b */ /* 0x002fe20003fce000 */
[----:B------:R-:W1:Y:S01]  /*7330*/  SHFL.BFLY PT, R5, R58, 0x4, 0x1f ;  /* 0x0c801f003a057f89 */ /* 0x000e6200000e0000 */
[----:B--2---:R-:W-:-:S11]  /*7340*/  FSETP.GEU.AND P2, PT, R29, R2, PT ;  /* 0x000000021d00720b */ /* 0x004fd60003f4e000 */
[----:B------:R-:W-:Y:S02]  /*7350*/  @P6 FSEL R35, R35, R4, P1 ;  /* 0x0000000423236208 */ /* 0x000fe40000800000 */
[----:B------:R-:W-:-:S03]  /*7360*/  FSETP.NAN.AND P6, PT, R29, R29, PT ;  /* 0x0000001d1d00720b */ /* 0x000fc60003fc8000 */
[----:B------:R-:W2:Y:S01]  /*7370*/  SHFL.BFLY PT, R4, R35, 0x4, 0x1f ;  /* 0x0c801f0023047f89 */ /* 0x000ea200000e0000 */
[----:B---3--:R-:W-:Y:S02]  /*7380*/  FSETP.GEU.AND P1, PT, R42, R3, PT ;  /* 0x000000032a00720b */ /* 0x008fe40003f2e000 */
[----:B------:R-:W-:Y:S02]  /*7390*/  @P2 FSEL R29, R29, R2, P6 ;  /* 0x000000021d1d2208 */ /* 0x000fe40003000000 */
[----:B-1----:R-:W-:Y:S02]  /*73a0*/  FSETP.GEU.AND P2, PT, R58, R5, PT ;  /* 0x000000053a00720b */ /* 0x002fe40003f4e000 */
[C---:B------:R-:W-:Y:S01]  /*73b0*/  FSETP.NAN.AND P6, PT, R42.reuse, R42, PT ;  /* 0x0000002a2a00720b */ /* 0x040fe20003fc8000 */
[----:B------:R-:W1:Y:S06]  /*73c0*/  SHFL.BFLY PT, R2, R29, 0x2, 0x1f ;  /* 0x0c401f001d027f89 */ /* 0x000e6c00000e0000 */
[----:B------:R-:W-:-:S02]  /*73d0*/  @P1 FSEL R42, R42, R3, P6 ;  /* 0x000000032a2a1208 */ /* 0x000fc40003000000 */
[----:B------:R-:W-:-:S03]  /*73e0*/  FSETP.NAN.AND P1, PT, R58, R58, PT ;  /* 0x0000003a3a00720b */ /* 0x000fc60003f28000 */
[----:B------:R-:W3:Y:S01]  /*73f0*/  SHFL.BFLY PT, R3, R42, 0x2, 0x1f ;  /* 0x0c401f002a037f89 */ /* 0x000ee200000e0000 */
[----:B------:R-:W-:Y:S02]  /*7400*/  @P2 FSEL R58, R58, R5, P1 ;  /* 0x000000053a3a2208 */ /* 0x000fe40000800000 */
[C---:B------:R-:W-:Y:S02]  /*7410*/  FSETP.NAN.AND P1, PT, R35.reuse, R35, PT ;  /* 0x000000232300720b */ /* 0x040fe40003f28000 */
[----:B--2---:R-:W-:Y:S01]  /*7420*/  FSETP.GEU.AND P6, PT, R35, R4, PT ;  /* 0x000000042300720b */ /* 0x004fe20003fce000 */
[----:B------:R-:W2:Y:S01]  /*7430*/  SHFL.BFLY PT, R5, R58, 0x2, 0x1f ;  /* 0x0c401f003a057f89 */ /* 0x000ea200000e0000 */
[----:B-1----:R-:W-:-:S11]  /*7440*/  FSETP.GEU.AND P2, PT, R29, R2, PT ;  /* 0x000000021d00720b */ /* 0x002fd60003f4e000 */
[----:B------:R-:W-:Y:S02]  /*7450*/  @P6 FSEL R35, R35, R4, P1 ;  /* 0x0000000423236208 */ /* 0x000fe40000800000 */
[----:B------:R-:W-:-:S03]  /*7460*/  FSETP.NAN.AND P6, PT, R29, R29, PT ;  /* 0x0000001d1d00720b */ /* 0x000fc60003fc8000 */
[----:B------:R-:W1:Y:S01]  /*7470*/  SHFL.BFLY PT, R4, R35, 0x2, 0x1f ;  /* 0x0c401f0023047f89 */ /* 0x000e6200000e0000 */
[----:B---3--:R-:W-:Y:S02]  /*7480*/  FSETP.GEU.AND P1, PT, R42, R3, PT ;  /* 0x000000032a00720b */ /* 0x008fe40003f2e000 */
[----:B------:R-:W-:Y:S02]  /*7490*/  @P2 FSEL R29, R29, R2, P6 ;  /* 0x000000021d1d2208 */ /* 0x000fe40003000000 */
[----:B--2---:R-:W-:Y:S02]  /*74a0*/  FSETP.GEU.AND P2, PT, R58, R5, PT ;  /* 0x000000053a00720b */ /* 0x004fe40003f4e000 */
        /* <DEDUP_REMOVED lines=14> */
[----:B------:R-:W-:Y:S02]  /*7590*/  @P6 SEL R29, R29, R2, P2 ;  /* 0x000000021d1d6207 */ /* 0x000fe40001000000 */
[----:B-1----:R-:W-:Y:S02]  /*75a0*/  FSETP.GEU.AND P2, PT, R58, R5, PT ;  /* 0x000000053a00720b */ /* 0x002fe40003f4e000 */
[C---:B------:R-:W-:Y:S01]  /*75b0*/  FSETP.NAN.AND P6, PT, R42.reuse, R42, PT ;  /* 0x0000002a2a00720b */ /* 0x040fe20003fc8000 */
[----:B------:R-:W-:Y:S06]  /*75c0*/  @!P4 STS [R0], R29 ;  /* 0x0000001d0000c388 */ /* 0x000fec0000000800 */
[----:B------:R-:W-:-:S02]  /*75d0*/  @P1 SEL R42, R42, R3, P6 ;  /* 0x000000032a2a1207 */ /* 0x000fc40003000000 */
[C---:B------:R-:W-:Y:S02]  /*75e0*/  FSETP.NAN.AND P1, PT, R58.reuse, R58, PT ;  /* 0x0000003a3a00720b */ /* 0x040fe40003f28000 */
[C---:B------:R-:W-:Y:S01]  /*75f0*/  FSETP.NAN.AND P6, PT, R39.reuse, R39, PT ;  /* 0x000000272700720b */ /* 0x040fe20003fc8000 */
[----:B------:R-:W-:Y:S01]  /*7600*/  @!P4 STS [R0+0x40], R42 ;  /* 0x0000402a0000c388 */ /* 0x000fe20000000800 */
[----:B------:R-:W-:Y:S02]  /*7610*/  @P2 SEL R58, R58, R5, P1 ;  /* 0x000000053a3a2207 */ /* 0x000fe40000800000 */
[----:B------:R-:W-:Y:S02]  /*7620*/  FSETP.GT.AND P2, PT, R39, R36, PT ;  /* 0x000000242700720b */ /* 0x000fe40003f44000 */
[----:B--2---:R-:W-:Y:S01]  /*7630*/  FSETP.GEU.AND P1, PT, R35, R4, PT ;  /* 0x000000042300720b */ /* 0x004fe20003f2e000 */
[----:B------:R-:W-:Y:S01]  /*7640*/  @!P4 STS [R0+0x80], R58 ;  /* 0x0000803a0000c388 */ /* 0x000fe20000000800 */
[----:B------:R-:W-:-:S02]  /*7650*/  FSEL R36, R39, R36, P6 ;  /* 0x0000002427247208 */ /* 0x000fc40003000000 */
[C---:B------:R-:W-:Y:S02]  /*7660*/  FSETP.NAN.AND P6, PT, R64.reuse, R64, PT ;  /* 0x000000404000720b */ /* 0x040fe40003fc8000 */
[----:B------:R-:W-:Y:S02]  /*7670*/  FSEL R39, R39, R36, P2 ;  /* 0x0000002427277208 */ /* 0x000fe40001000000 */
[CC--:B------:R-:W-:Y:S02]  /*7680*/  FSETP.GT.AND P2, PT, R64.reuse, R59.reuse, PT ;  /* 0x0000003b4000720b */ /* 0x0c0fe40003f44000 */
[C---:B------:R-:W-:Y:S02]  /*7690*/  FSEL R59, R64.reuse, R59, P6 ;  /* 0x0000003b403b7208 */ /* 0x040fe40003000000 */
[----:B------:R-:W-:Y:S02]  /*76a0*/  FSETP.NAN.AND P6, PT, R35, R35, PT ;  /* 0x000000232300720b */ /* 0x000fe40003fc8000 */
[----:B------:R-:W-:-:S02]  /*76b0*/  FSEL R59, R64, R59, P2 ;  /* 0x0000003b403b7208 */ /* 0x000fc40001000000 */
[----:B------:R-:W-:Y:S02]  /*76c0*/  @P1 SEL R35, R35, R4, P6 ;  /* 0x0000000423231207 */ /* 0x000fe40003000000 */
[----:B------:R-:W-:Y:S02]  /*76d0*/  FSETP.GT.AND P2, PT, R39, R44, PT ;  /* 0x0000002c2700720b */ /* 0x000fe40003f44000 */
[----:B------:R-:W-:Y:S01]  /*76e0*/  FSETP.GT.AND P1, PT, R59, R54, PT ;  /* 0x000000363b00720b */ /* 0x000fe20003f24000 */
[----:B------:R-:W-:Y:S04]  /*76f0*/  @!P4 STS [R0+0xc0], R35 ;  /* 0x0000c0230000c388 */ /* 0x000fe80000000800 */
[----:B------:R-:W-:Y:S01]  /*7700*/  BAR.SYNC.DEFER_BLOCKING 0x0 ;  /* 0x0000000000007b1d */ /* 0x000fe20000010000 */
[----:B------:R-:W-:-:S05]  /*7710*/  FSETP.NAN.AND P6, PT, R39, R39, PT ;  /* 0x000000272700720b */ /* 0x000fca0003fc8000 */
[----:B------:R-:W-:Y:S02]  /*7720*/  @!P2 FSEL R39, R39, R44, P6 ;  /* 0x0000002c2727a208 */ /* 0x000fe40003000000 */
[----:B------:R-:W-:Y:S02]  /*7730*/  FSETP.NAN.AND P6, PT, R59, R59, PT ;  /* 0x0000003b3b00720b */ /* 0x000fe40003fc8000 */
[----:B------:R-:W-:Y:S02]  /*7740*/  FSETP.NAN.AND P2, PT, R37, R37, PT ;  /* 0x000000252500720b */ /* 0x000fe40003f48000 */
[----:B------:R-:W-:Y:S02]  /*7750*/  @!P1 FSEL R59, R59, R54, P6 ;  /* 0x000000363b3b9208 */ /* 0x000fe40003000000 */
[CC--:B------:R-:W-:Y:S02]  /*7760*/  FSETP.GT.AND P6, PT, R37.reuse, R56.reuse, PT ;  /* 0x000000382500720b */ /* 0x0c0fe40003fc4000 */
[----:B------:R-:W-:-:S02]  /*7770*/  FSEL R56, R37, R56, P2 ;  /* 0x0000003825387208 */ /* 0x000fc40001000000 */
[----:B------:R-:W-:Y:S02]  /*7780*/  FSETP.NAN.AND P1, PT, R27, R27, PT ;  /* 0x0000001b1b00720b */ /* 0x000fe40003f28000 */
[----:B------:R-:W-:Y:S02]  /*7790*/  FSETP.GT.AND P2, PT, R39, R38, PT ;  /* 0x000000262700720b */ /* 0x000fe40003f44000 */
[----:B------:R-:W-:Y:S01]  /*77a0*/  FSEL R37, R37, R56, P6 ;  /* 0x0000003825257208 */ /* 0x000fe20003000000 */
[----:B------:R-:W1:Y:S01]  /*77b0*/  @!P5 LDS R6, [R75.X4] ;  /* 0x000000004b06d984 */ /* 0x000e620000004800 */
[CC--:B------:R-:W-:Y:S02]  /*77c0*/  FSETP.GT.AND P6, PT, R27.reuse, R62.reuse, PT ;  /* 0x0000003e1b00720b */ /* 0x0c0fe40003fc4000 */
[----:B------:R-:W-:Y:S02]  /*77d0*/  FSEL R62, R27, R62, P1 ;  /* 0x0000003e1b3e7208 */ /* 0x000fe40000800000 */
[----:B------:R-:W-:-:S02]  /*77e0*/  FSETP.GT.AND P1, PT, R59, R60, PT ;  /* 0x0000003c3b00720b */ /* 0x000fc40003f24000 */
[----:B------:R-:W-:Y:S02]  /*77f0*/  FSEL R27, R27, R62, P6 ;  /* 0x0000003e1b1b7208 */ /* 0x000fe40003000000 */
[----:B------:R-:W-:-:S04]  /*7800*/  FSETP.NAN.AND P6, PT, R39, R39, PT ;  /* 0x000000272700720b */ /* 0x000fc80003fc8000 */
[----:B------:R-:W-:Y:S02]  /*7810*/  @!P2 FSEL R39, R39, R38, P6 ;  /* 0x000000262727a208 */ /* 0x000fe40003000000 */
[----:B------:R-:W-:Y:S02]  /*7820*/  FSETP.GT.AND P2, PT, R37, R57, PT ;  /* 0x000000392500720b */ /* 0x000fe40003f44000 */
[C---:B------:R-:W-:Y:S01]  /*7830*/  FSETP.NAN.AND P6, PT, R59.reuse, R59, PT ;  /* 0x0000003b3b00720b */ /* 0x040fe20003fc8000 */
[----:B------:R-:W-:Y:S03]  /*7840*/  SHFL.BFLY PT, R4, R39, 0x10, 0x1f ;  /* 0x0e001f0027047f89 */ /* 0x000fe600000e0000 */
[----:B------:R-:W-:Y:S02]  /*7850*/  @!P1 FSEL R59, R59, R60, P6 ;  /* 0x0000003c3b3b9208 */ /* 0x000fe40003000000 */
[----:B------:R-:W-:-:S02]  /*7860*/  FSETP.GT.AND P1, PT, R27, R51, PT ;  /* 0x000000331b00720b */ /* 0x000fc40003f24000 */
[C---:B------:R-:W-:Y:S01]  /*7870*/  FSETP.NAN.AND P6, PT, R37.reuse, R37, PT ;  /* 0x000000252500720b */ /* 0x040fe20003fc8000 */
[----:B------:R-:W-:Y:S03]  /*7880*/  SHFL.BFLY PT, R8, R59, 0x10, 0x1f ;  /* 0x0e001f003b087f89 */ /* 0x000fe600000e0000 */
[----:B------:R-:W-:Y:S02]  /*7890*/  @!P2 FSEL R37, R37, R57, P6 ;  /* 0x000000392525a208 */ /* 0x000fe40003000000 */
[----:B------:R-:W-:Y:S02]  /*78a0*/  FSETP.NAN.AND P6, PT, R27, R27, PT ;  /* 0x0000001b1b00720b */ /* 0x000fe40003fc8000 */
[----:B------:R-:W-:-:S03]  /*78b0*/  FSETP.GT.AND P2, PT, R37, R26, PT ;  /* 0x0000001a2500720b */ /* 0x000fc60003f44000 */
[----:B------:R-:W-:Y:S02]  /*78c0*/  @!P1 FSEL R27, R27, R51, P6 ;  /* 0x000000331b1b9208 */ /* 0x000fe40003000000 */
[----:B------:R-:W-:Y:S01]  /*78d0*/  FSETP.NAN.AND P6, PT, R37, R37, PT ;  /* 0x000000252500720b */ /* 0x000fe20003fc8000 */
[----:B-1----:R-:W1:Y:S01]  /*78e0*/  SHFL.BFLY PT, R3, R6, 0x8, 0x1f ;  /* 0x0d001f0006037f89 */ /* 0x002e6200000e0000 */
[----:B------:R-:W-:-:S06]  /*78f0*/  FSETP.GT.AND P1, PT, R27, R52, PT ;  /* 0x000000341b00720b */ /* 0x000fcc0003f24000 */
[----:B------:R-:W-:Y:S02]  /*7900*/  @!P2 FSEL R37, R37, R26, P6 ;  /* 0x0000001a2525a208 */ /* 0x000fe40003000000 */
[C---:B------:R-:W-:Y:S02]  /*7910*/  FSETP.NAN.AND P2, PT, R27.reuse, R27, PT ;  /* 0x0000001b1b00720b */ /* 0x040fe40003f48000 */
[----:B------:R-:W-:Y:S01]  /*7920*/  FSETP.NAN.AND P6, PT, R6, R6, PT ;  /* 0x000000060600720b */ /* 0x000fe20003fc8000 */
[----:B------:R-:W2:Y:S02]  /*7930*/  SHFL.BFLY PT, R10, R37, 0x10, 0x1f ;  /* 0x0e001f00250a7f89 */ /* 0x000ea400000e0000 */
[----:B------:R-:W-:Y:S02]  /*7940*/  @!P1 FSEL R27, R27, R52, P2 ;  /* 0x000000341b1b9208 */ /* 0x000fe40001000000 */
[----:B------:R-:W-:-:S03]  /*7950*/  FSETP.NAN.AND P2, PT, R39, R39, PT ;  /* 0x000000272700720b */ /* 0x000fc60003f48000 */
[----:B------:R-:W3:Y:S01]  /*7960*/  SHFL.BFLY PT, R12, R27, 0x10, 0x1f ;  /* 0x0e001f001b0c7f89 */ /* 0x000ee200000e0000 */
[----:B-1----:R-:W-:-:S04]  /*7970*/  FSETP.GEU.AND P1, PT, R6, R3, PT ;  /* 0x000000030600720b */ /* 0x002fc80003f2e000 */
[C---:B------:R-:W-:Y:S02]  /*7980*/  FSEL R3, R6.reuse, R3, !P1 ;  /* 0x0000000306037208 */ /* 0x040fe40004800000 */
[----:B------:R-:W-:Y:S02]  /*7990*/  FSETP.NAN.AND P1, PT, R59, R59, PT ;  /* 0x0000003b3b00720b */ /* 0x000fe40003f28000 */
[----:B------:R-:W-:Y:S02]  /*79a0*/  FSEL R3, R6, R3, P6 ;  /* 0x0000000306037208 */ /* 0x000fe40003000000 */
[----:B------:R-:W-:-:S03]  /*79b0*/  FSETP.GT.AND P6, PT, R39, R4, PT ;  /* 0x000000042700720b */ /* 0x000fc60003fc4000 */
[----:B------:R-:W1:Y:S01]  /*79c0*/  SHFL.BFLY PT, R2, R3, 0x4, 0x1f ;  /* 0x0c801f0003027f89 */ /* 0x000e6200000e0000 */
[----:B------:R-:W-:Y:S02]  /*79d0*/  @!P2 FSEL R39, R39, R4, P6 ;  /* 0x000000042727a208 */ /* 0x000fe40003000000 */
[----:B------:R-:W-:Y:S02]  /*79e0*/  FSETP.NAN.AND P2, PT, R37, R37, PT ;  /* 0x000000252500720b */ /* 0x000fe40003f48000 */
[CC--:B------:R-:W-:Y:S01]  /*79f0*/  FSETP.GT.AND P6, PT, R59.reuse, R8.reuse, PT ;  /* 0x000000083b00720b */ /* 0x0c0fe20003fc4000 */
[----:B------:R-:W4:Y:S03]  /*7a00*/  SHFL.BFLY PT, R4, R39, 0x8, 0x1f ;  /* 0x0d001f0027047f89 */ /* 0x000f2600000e0000 */
[----:B------:R-:W-:Y:S02]  /*7a10*/  @!P1 FSEL R59, R59, R8, P6 ;  /* 0x000000083b3b9208 */ /* 0x000fe40003000000 */
[----:B------:R-:W-:-:S02]  /*7a20*/  FSETP.NAN.AND P1, PT, R27, R27, PT ;  /* 0x0000001b1b00720b */ /* 0x000fc40003f28000 */
[CC--:B--2---:R-:W-:Y:S01]  /*7a30*/  FSETP.GT.AND P6, PT, R37.reuse, R10.reuse, PT ;  /* 0x0000000a2500720b */ /* 0x0c4fe20003fc4000 */
[----:B------:R-:W2:Y:S03]  /*7a40*/  SHFL.BFLY PT, R6, R59, 0x8, 0x1f ;  /* 0x0d001f003b067f89 */ /* 0x000ea600000e0000 */
[----:B------:R-:W-:Y:S02]  /*7a50*/  @!P2 FSEL R37, R37, R10, P6 ;  /* 0x0000000a2525a208 */ /* 0x000fe40003000000 */
[----:B---3--:R-:W-:-:S03]  /*7a60*/  FSETP.GT.AND P2, PT, R27, R12, PT ;  /* 0x0000000c1b00720b */ /* 0x008fc60003f44000 */
[----:B------:R-:W3:Y:S01]  /*7a70*/  SHFL.BFLY PT, R8, R37, 0x8, 0x1f ;  /* 0x0d001f0025087f89 */ /* 0x000ee200000e0000 */
[----:B-1----:R-:W-:Y:S02]  /*7a80*/  FSETP.GEU.AND P6, PT, R3, R2, PT ;  /* 0x000000020300720b */ /* 0x002fe40003fce000 */
[----:B------:R-:W-:Y:S02]  /*7a90*/  @!P1 FSEL R27, R27, R12, P2 ;  /* 0x0000000c1b1b9208 */ /* 0x000fe40001000000 */
[----:B------:R-:W-:Y:S02]  /*7aa0*/  FSETP.NAN.AND P1, PT, R3, R3, PT ;  /* 0x000000030300720b */ /* 0x000fe40003f28000 */
[----:B----4-:R-:W-:Y:S01]  /*7ab0*/  FSETP.GT.AND P2, PT, R39, R4, PT ;  /* 0x000000042700720b */ /* 0x010fe20003f44000 */
[----:B------:R-:W1:Y:S06]  /*7ac0*/  SHFL.BFLY PT, R10, R27, 0x8, 0x1f ;  /* 0x0d001f001b0a7f89 */ /* 0x000e6c00000e0000 */
[----:B------:R-:W-:-:S02]  /*7ad0*/  @P6 FSEL R3, R3, R2, P1 ;  /* 0x0000000203036208 */ /* 0x000fc40000800000 */
[----:B--2---:R-:W-:Y:S02]  /*7ae0*/  FSETP.GT.AND P1, PT, R59, R6, PT ;  /* 0x000000063b00720b */ /* 0x004fe40003f24000 */
[C---:B------:R-:W-:Y:S01]  /*7af0*/  FSETP.NAN.AND P6, PT, R39.reuse, R39, PT ;  /* 0x000000272700720b */ /* 0x040fe20003fc8000 */
[----:B------:R-:W2:Y:S03]  /*7b00*/  SHFL.BFLY PT, R2, R3, 0x2, 0x1f ;  /* 0x0c401f0003027f89 */ /* 0x000ea600000e0000 */
[----:B------:R-:W-:Y:S02]  /*7b10*/  @!P2 FSEL R39, R39, R4, P6 ;  /* 0x000000042727a208 */ /* 0x000fe40003000000 */
[----:B---3--:R-:W-:Y:S02]  /*7b20*/  FSETP.GT.AND P2, PT, R37, R8, PT ;  /* 0x000000082500720b */ /* 0x008fe40003f44000 */
[C---:B------:R-:W-:Y:S01]  /*7b30*/  FSETP.NAN.AND P6, PT, R59.reuse, R59, PT ;  /* 0x0000003b3b00720b */ /* 0x040fe20003fc8000 */
[----:B------:R-:W3:Y:S03]  /*7b40*/  SHFL.BFLY PT, R4, R39, 0x4, 0x1f ;  /* 0x0c801f0027047f89 */ /* 0x000ee600000e0000 */
[----:B------:R-:W-:-:S02]  /*7b50*/  @!P1 FSEL R59, R59, R6, P6 ;  /* 0x000000063b3b9208 */ /* 0x000fc40003000000 */
[----:B-1----:R-:W-:Y:S02]  /*7b60*/  FSETP.GT.AND P1, PT, R27, R10, PT ;  /* 0x0000000a1b00720b */ /* 0x002fe40003f24000 */
[C---:B------:R-:W-:Y:S01]  /*7b70*/  FSETP.NAN.AND P6, PT, R37.reuse, R37, PT ;  /* 0x000000252500720b */ /* 0x040fe20003fc8000 */
[----:B------:R-:W1:Y:S03]  /*7b80*/  SHFL.BFLY PT, R6, R59, 0x4, 0x1f ;  /* 0x0c801f003b067f89 */ /* 0x000e6600000e0000 */
[----:B------:R-:W-:Y:S02]  /*7b90*/  @!P2 FSEL R37, R37, R8, P6 ;  /* 0x000000082525a208 */ /* 0x000fe40003000000 */
[----:B------:R-:W-:Y:S02]  /*7ba0*/  FSETP.NAN.AND P2, PT, R27, R27, PT ;  /* 0x0000001b1b00720b */ /* 0x000fe40003f48000 */
[----:B--2---:R-:W-:Y:S01]  /*7bb0*/  FSETP.GEU.AND P6, PT, R3, R2, PT ;  /* 0x000000020300720b */ /* 0x004fe20003fce000 */
[----:B------:R-:W2:Y:S02]  /*7bc0*/  SHFL.BFLY PT, R8, R37, 0x4, 0x1f ;  /* 0x0c801f0025087f89 */ /* 0x000ea400000e0000 */
[----:B------:R-:W-:-:S02]  /*7bd0*/  @!P1 FSEL R27, R27, R10, P2 ;  /* 0x0000000a1b1b9208 */ /* 0x000fc40001000000 */
[----:B------:R-:W-:-:S03]  /*7be0*/  FSETP.NAN.AND P1, PT, R3, R3, PT ;  /* 0x000000030300720b */ /* 0x000fc60003f28000 */
[----:B------:R-:W4:Y:S01]  /*7bf0*/  SHFL.BFLY PT, R10, R27, 0x4, 0x1f ;  /* 0x0c801f001b0a7f89 */ /* 0x000f2200000e0000 */
[----:B---3--:R-:W-:-:S04]  /*7c00*/  FSETP.GT.AND P2, PT, R39, R4, PT ;  /* 0x000000042700720b */ /* 0x008fc80003f44000 */
[----:B------:R-:W-:Y:S02]  /*7c10*/  @P6 FSEL R3, R3, R2, P1 ;  /* 0x0000000203036208 */ /* 0x000fe40000800000 */
[----:B------:R-:W-:Y:S02]  /*7c20*/  FSETP.NAN.AND P6, PT, R39, R39, PT ;  /* 0x000000272700720b */ /* 0x000fe40003fc8000 */
[----:B-1----:R-:W-:Y:S01]  /*7c30*/  FSETP.GT.AND P1, PT, R59, R6, PT ;  /* 0x000000063b00720b */ /* 0x002fe20003f24000 */
[----:B------:R-:W1:Y:S04]  /*7c40*/  SHFL.BFLY PT, R2, R3, 0x1, 0x1f ;  /* 0x0c201f0003027f89 */ /* 0x000e6800000e0000 */
[----:B------:R-:W-:Y:S02]  /*7c50*/  @!P2 FSEL R39, R39, R4, P6 ;  /* 0x000000042727a208 */ /* 0x000fe40003000000 */
[----:B------:R-:W-:-:S02]  /*7c60*/  FSETP.NAN.AND P6, PT, R59, R59, PT ;  /* 0x0000003b3b00720b */ /* 0x000fc40003fc8000 */
[----:B--2---:R-:W-:Y:S01]  /*7c70*/  FSETP.GT.AND P2, PT, R37, R8, PT ;  /* 0x000000082500720b */ /* 0x004fe20003f44000 */
[----:B------:R-:W2:Y:S03]  /*7c80*/  SHFL.BFLY PT, R4, R39, 0x2, 0x1f ;  /* 0x0c401f0027047f89 */ /* 0x000ea600000e0000 */
[----:B------:R-:W-:Y:S02]  /*7c90*/  @!P1 FSEL R59, R59, R6, P6 ;  /* 0x000000063b3b9208 */ /* 0x000fe40003000000 */
[----:B----4-:R-:W-:Y:S02]  /*7ca0*/  FSETP.GT.AND P1, PT, R27, R10, PT ;  /* 0x0000000a1b00720b */ /* 0x010fe40003f24000 */
[C---:B------:R-:W-:Y:S01]  /*7cb0*/  FSETP.NAN.AND P6, PT, R37.reuse, R37, PT ;  /* 0x000000252500720b */ /* 0x040fe20003fc8000 */
[----:B------:R-:W3:Y:S04]  /*7cc0*/  SHFL.BFLY PT, R6, R59, 0x2, 0x1f ;  /* 0x0c401f003b067f89 */ /* 0x000ee800000e0000 */
[----:B------:R-:W-:-:S02]  /*7cd0*/  @!P2 FSEL R37, R37, R8, P6 ;  /* 0x000000082525a208 */ /* 0x000fc40003000000 */
[----:B------:R-:W-:Y:S02]  /*7ce0*/  FSETP.NAN.AND P2, PT, R27, R27, PT ;  /* 0x0000001b1b00720b */ /* 0x000fe40003f48000 */
[----:B-1----:R-:W-:Y:S01]  /*7cf0*/  FSETP.GEU.AND P6, PT, R3, R2, PT ;  /* 0x000000020300720b */ /* 0x002fe20003fce000 */
[----:B------:R-:W1:Y:S01]  /*7d00*/  SHFL.BFLY PT, R8, R37, 0x2, 0x1f ;  /* 0x0c401f0025087f89 */ /* 0x000e6200000e0000 */
[----:B------:R-:W-:Y:S02]  /*7d10*/  @!P1 FSEL R27, R27, R10, P2 ;  /* 0x0000000a1b1b9208 */ /* 0x000fe40001000000 */
[----:B------:R-:W-:Y:S02]  /*7d20*/  FSETP.NAN.AND P1, PT, R3, R3, PT ;  /* 0x000000030300720b */ /* 0x000fe40003f28000 */
[----:B--2---:R-:W-:Y:S01]  /*7d30*/  FSETP.GT.AND P2, PT, R39, R4, PT ;  /* 0x000000042700720b */ /* 0x004fe20003f44000 */
[----:B------:R-:W2:Y:S06]  /*7d40*/  SHFL.BFLY PT, R10, R27, 0x2, 0x1f ;  /* 0x0c401f001b0a7f89 */ /* 0x000eac00000e0000 */
[----:B------:R-:W-:-:S02]  /*7d50*/  @P6 SEL R3, R3, R2, P1 ;  /* 0x0000000203036207 */ /* 0x000fc40000800000 */
[----:B------:R-:W-:Y:S02]  /*7d60*/  FSETP.NAN.AND P6, PT, R39, R39, PT ;  /* 0x000000272700720b */ /* 0x000fe40003fc8000 */
[----:B---3--:R-:W-:Y:S01]  /*7d70*/  FSETP.GT.AND P1, PT, R59, R6, PT ;  /* 0x000000063b00720b */ /* 0x008fe20003f24000 */
[----:B------:R-:W-:Y:S01]  /*7d80*/  @P0 STS [R75.X4], R3 ;  /* 0x000000034b000388 */ /* 0x000fe20000004800 */
[----:B------:R-:W-:-:S03]  /*7d90*/  @!P2 FSEL R39, R39, R4, P6 ;  /* 0x000000042727a208 */ /* 0x000fc60003000000 */
[----:B------:R-:W-:Y:S01]  /*7da0*/  BAR.SYNC.DEFER_BLOCKING 0x0 ;  /* 0x0000000000007b1d */ /* 0x000fe20000010000 */
[----:B------:R-:W-:Y:S02]  /*7db0*/  FSETP.NAN.AND P6, PT, R59, R59, PT ;  /* 0x0000003b3b00720b */ /* 0x000fe40003fc8000 */
[----:B-1----:R-:W-:-:S03]  /*7dc0*/  FSETP.GT.AND P2, PT, R37, R8, PT ;  /* 0x000000082500720b */ /* 0x002fc60003f44000 */
[----:B------:R-:W1:Y:S02]  /*7dd0*/  SHFL.BFLY PT, R2, R39, 0x1, 0x1f ;  /* 0x0c201f0027027f89 */ /* 0x000e6400000e0000 */
[----:B------:R-:W-:Y:S02]  /*7de0*/  @!P1 FSEL R59, R59, R6, P6 ;  /* 0x000000063b3b9208 */ /* 0x000fe40003000000 */
[----:B------:R-:W-:Y:S02]  /*7df0*/  FSETP.NAN.AND P6, PT, R37, R37, PT ;  /* 0x000000252500720b */ /* 0x000fe40003fc8000 */
[----:B--2---:R-:W-:-:S04]  /*7e00*/  FSETP.GT.AND P1, PT, R27, R10, PT ;  /* 0x0000000a1b00720b */ /* 0x004fc80003f24000 */
[----:B------:R-:W-:Y:S02]  /*7e10*/  @!P2 FSEL R37, R37, R8, P6 ;  /* 0x000000082525a208 */ /* 0x000fe40003000000 */
[----:B------:R-:W2:Y:S01]  /*7e20*/  SHFL.BFLY PT, R8, R59, 0x1, 0x1f ;  /* 0x0c201f003b087f89 */ /* 0x000ea200000e0000 */
[----:B------:R-:W-:Y:S02]  /*7e30*/  FSETP.NAN.AND P2, PT, R27, R27, PT ;  /* 0x0000001b1b00720b */ /* 0x000fe40003f48000 */
[----:B------:R-:W-:Y:S01]  /*7e40*/  FSETP.NAN.AND P6, PT, R39, R39, PT ;  /* 0x000000272700720b */ /* 0x000fe20003fc8000 */
[----:B------:R-:W-:Y:S03]  /*7e50*/  LDS R4, [RZ] ;  /* 0x00000000ff047984 */ /* 0x000fe60000000800 */
[----:B------:R-:W-:Y:S01]  /*7e60*/  @!P1 FSEL R27, R27, R10, P2 ;  /* 0x0000000a1b1b9208 */ /* 0x000fe20001000000 */
[----:B------:R-:W-:Y:S01]  /*7e70*/  LDS R5, [0x40] ;  /* 0x00004000ff057984 */ /* 0x000fe20000000800 */
[----:B-1----:R-:W-:-:S03]  /*7e80*/  FSETP.GT.AND P2, PT, R39, R2, PT ;  /* 0x000000022700720b */ /* 0x002fc60003f44000 */
[----:B------:R-:W-:Y:S04]  /*7e90*/  LDS R6, [0x80] ;  /* 0x00008000ff067984 */ /* 0x000fe80000000800 */
[----:B------:R-:W-:Y:S04]  /*7ea0*/  LDS R7, [0xc0] ;  /* 0x0000c000ff077984 */ /* 0x000fe80000000800 */
[----:B------:R-:W-:Y:S01]  /*7eb0*/  BAR.SYNC.DEFER_BLOCKING 0x0 ;  /* 0x0000000000007b1d */ /* 0x000fe20000010000 */
[----:B--2---:R-:W-:Y:S02]  /*7ec0*/  FSETP.GT.AND P1, PT, R59, R8, PT ;  /* 0x000000083b00720b */ /* 0x004fe40003f24000 */
[----:B------:R-:W-:-:S03]  /*7ed0*/  @!P2 SEL R39, R39, R2, P6 ;  /* 0x000000022727a207 */ /* 0x000fc60003000000 */
[----:B------:R-:W1:Y:S01]  /*7ee0*/  SHFL.BFLY PT, R10, R37, 0x1, 0x1f ;  /* 0x0c201f00250a7f89 */ /* 0x000e6200000e0000 */
[----:B------:R-:W-:-:S03]  /*7ef0*/  FSETP.NAN.AND P6, PT, R59, R59, PT ;  /* 0x0000003b3b00720b */ /* 0x000fc60003fc8000 */
[----:B------:R-:W2:Y:S04]  /*7f00*/  SHFL.BFLY PT, R12, R27, 0x1, 0x1f ;  /* 0x0c201f001b0c7f89 */ /* 0x000ea800000e0000 */
[----:B------:R-:W-:Y:S02]  /*7f10*/  @!P1 SEL R59, R59, R8, P6 ;  /* 0x000000083b3b9207 */ /* 0x000fe40003000000 */
[C---:B------:R-:W-:Y:S02]  /*7f20*/  FSETP.NAN.AND P6, PT, R37.reuse, R37, PT ;  /* 0x000000252500720b */ /* 0x040fe40003fc8000 */
[----:B-1----:R-:W-:Y:S02]  /*7f30*/  FSETP.GT.AND P2, PT, R37, R10, PT ;  /* 0x0000000a2500720b */ /* 0x002fe40003f44000 */
[----:B--2---:R-:W-:Y:S01]  /*7f40*/  FSETP.GT.AND P1, PT, R27, R12, PT ;  /* 0x0000000c1b00720b */ /* 0x004fe20003f24000 */
[----:B------:R-:W-:Y:S04]  /*7f50*/  STS.128 [RZ], R4 ;  /* 0x00000004ff007388 */ /* 0x000fe80000000c00 */
[----:B------:R-:W-:Y:S06]  /*7f60*/  BAR.SYNC.DEFER_BLOCKING 0x0 ;  /* 0x0000000000007b1d */ /* 0x000fec0000010000 */
[----:B------:R-:W-:Y:S01]  /*7f70*/  @!P2 SEL R37, R37, R10, P6 ;  /* 0x0000000a2525a207 */ /* 0x000fe20003000000 */
[----:B------:R-:W-:Y:S01]  /*7f80*/  IMAD.MOV.U32 R10, RZ, RZ, 0x3e800000 ;  /* 0x3e800000ff0a7424 */ /* 0x000fe200078e00ff */
[----:B------:R-:W-:-:S04]  /*7f90*/  FSETP.NAN.AND P2, PT, R27, R27, PT ;  /* 0x0000001b1b00720b */ /* 0x000fc80003f48000 */
[----:B------:R-:W-:Y:S01]  /*7fa0*/  @!P1 SEL R27, R27, R12, P2 ;  /* 0x0000000c1b1b9207 */ /* 0x000fe20001000000 */
[----:B------:R-:W-:Y:S04]  /*7fb0*/  LDS R2, [R16.X4] ;  /* 0x0000000010027984 */ /* 0x000fe80000004800 */
[----:B------:R-:W-:Y:S06]  /*7fc0*/  BAR.SYNC.DEFER_BLOCKING 0x0 ;  /* 0x0000000000007b1d */ /* 0x000fec0000010000 */
[----:B------:R-:W-:Y:S04]  /*7fd0*/  @!P4 STS [R0], R39 ;  /* 0x000000270000c388 */ /* 0x000fe80000000800 */
[----:B------:R-:W-:Y:S04]  /*7fe0*/  @!P4 STS [R0+0x40], R59 ;  /* 0x0000403b0000c388 */ /* 0x000fe80000000800 */
[----:B------:R-:W-:Y:S04]  /*7ff0*/  @!P4 STS [R0+0x80], R37 ;  /* 0x000080250000c388 */ /* 0x000fe80000000800 */
[----:B------:R-:W-:Y:S04]  /*8000*/  @!P4 STS [R0+0xc0], R27 ;  /* 0x0000c01b0000c388 */ /* 0x000fe80000000800 */
[----:B------:R-:W-:Y:S06]  /*8010*/  BAR.SYNC.DEFER_BLOCKING 0x0 ;  /* 0x0000000000007b1d */ /* 0x000fec0000010000 */
[----:B------:R-:W1:Y:S04]  /*8020*/  @!P5 LDS R9, [R75.X4] ;  /* 0x000000004b09d984 */ /* 0x000e680000004800 */
[----:B-1----:R-:W1:Y:S01]  /*8030*/  SHFL.BFLY PT, R8, R9, 0x8, 0x1f ;  /* 0x0d001f0009087f89 */ /* 0x002e6200000e0000 */
[----:B------:R-:W-:-:S02]  /*8040*/  FSETP.NAN.AND P2, PT, R9, R9, PT ;  /* 0x000000090900720b */ /* 0x000fc40003f48000 */
[----:B-1----:R-:W-:-:S04]  /*8050*/  FSETP.GT.AND P1, PT, R9, R8, PT ;  /* 0x000000080900720b */ /* 0x002fc80003f24000 */
[----:B------:R-:W-:-:S04]  /*8060*/  FSEL R8, R9, R8, P1 ;  /* 0x0000000809087208 */ /* 0x000fc80000800000 */
[----:B------:R-:W-:-:S04]  /*8070*/  FSEL R8, R9, R8, P2 ;  /* 0x0000000809087208 */ /* 0x000fc80001000000 */
[C---:B------:R-:W-:Y:S01]  /*8080*/  FSETP.NAN.AND P2, PT, R8.reuse, R8, PT ;  /* 0x000000080800720b */ /* 0x040fe20003f48000 */
[----:B------:R-:W1:Y:S02]  /*8090*/  SHFL.BFLY PT, R3, R8, 0x4, 0x1f ;  /* 0x0c801f0008037f89 */ /* 0x000e6400000e0000 */
[----:B-1----:R-:W-:-:S13]  /*80a0*/  FSETP.GT.AND P1, PT, R8, R3, PT ;  /* 0x000000030800720b */ /* 0x002fda0003f24000 */
[----:B------:R-:W-:-:S04]  /*80b0*/  @!P1 FSEL R8, R8, R3, P2 ;  /* 0x0000000308089208 */ /* 0x000fc80001000000 */
[C---:B------:R-:W-:Y:S01]  /*80c0*/  FSETP.NAN.AND P2, PT, R8.reuse, R8, PT ;  /* 0x000000080800720b */ /* 0x040fe20003f48000 */
[----:B------:R-:W1:Y:S02]  /*80d0*/  SHFL.BFLY PT, R3, R8, 0x2, 0x1f ;  /* 0x0c401f0008037f89 */ /* 0x000e6400000e0000 */
[----:B-1----:R-:W-:-:S13]  /*80e0*/  FSETP.GT.AND P1, PT, R8, R3, PT ;  /* 0x000000030800720b */ /* 0x002fda0003f24000 */
[----:B------:R-:W-:-:S04]  /*80f0*/  @!P1 FSEL R8, R8, R3, P2 ;  /* 0x0000000308089208 */ /* 0x000fc80001000000 */
[C---:B------:R-:W-:Y:S01]  /*8100*/  FSETP.NAN.AND P2, PT, R8.reuse, R8, PT ;  /* 0x000000080800720b */ /* 0x040fe20003f48000 */
[----:B------:R-:W1:Y:S02]  /*8110*/  SHFL.BFLY PT, R3, R8, 0x1, 0x1f ;  /* 0x0c201f0008037f89 */ /* 0x000e6400000e0000 */
[----:B-1----:R-:W-:-:S13]  /*8120*/  FSETP.GT.AND P1, PT, R8, R3, PT ;  /* 0x000000030800720b */ /* 0x002fda0003f24000 */
[----:B------:R-:W-:Y:S02]  /*8130*/  @!P1 SEL R8, R8, R3, P2 ;  /* 0x0000000308089207 */ /* 0x000fe40001000000 */
[----:B------:R-:W-:Y:S02]  /*8140*/  FSETP.GE.AND P2, PT, R5, RZ, PT ;  /* 0x000000ff0500720b */ /* 0x000fe40003f46000 */
[----:B------:R-:W-:Y:S01]  /*8150*/  FSETP.GE.AND P1, PT, R6, RZ, PT ;  /* 0x000000ff0600720b */ /* 0x000fe20003f26000 */
[----:B------:R-:W-:Y:S04]  /*8160*/  @P0 STS [R75.X4], R8 ;  /* 0x000000084b000388 */ /* 0x000fe80000004800 */
[----:B------:R-:W-:Y:S01]  /*8170*/  BAR.SYNC.DEFER_BLOCKING 0x0 ;  /* 0x0000000000007b1d */ /* 0x000fe20000010000 */
[----:B------:R-:W-:-:S02]  /*8180*/  FSETP.GE.AND P0, PT, R4, RZ, PT ;  /* 0x000000ff0400720b */ /* 0x000fc40003f06000 */
[----:B------:R-:W-:Y:S02]  /*8190*/  FSEL R5, R5, RZ, !P2 ;  /* 0x000000ff05057208 */ /* 0x000fe40005000000 */
[----:B------:R-:W-:Y:S02]  /*81a0*/  FSEL R4, R4, RZ, !P0 ;  /* 0x000000ff04047208 */ /* 0x000fe40004000000 */
[C---:B------:R-:W-:Y:S01]  /*81b0*/  FSETP.GE.AND P0, PT, R7.reuse, RZ, PT ;  /* 0x000000ff0700720b */ /* 0x040fe20003f06000 */
[----:B------:R-:W-:Y:S01]  /*81c0*/  FADD R5, RZ, -R5 ;  /* 0x80000005ff057221 */ /* 0x000fe20000000000 */
[----:B------:R-:W-:Y:S01]  /*81d0*/  FSEL R6, R6, RZ, !P1 ;  /* 0x000000ff06067208 */ /* 0x000fe20004800000 */
[----:B------:R-:W-:Y:S01]  /*81e0*/  FADD R4, RZ, -R4 ;  /* 0x80000004ff047221 */ /* 0x000fe20000000000 */
[----:B------:R-:W-:Y:S02]  /*81f0*/  FSEL R7, R7, RZ, !P0 ;  /* 0x000000ff07077208 */ /* 0x000fe40004000000 */
[----:B------:R-:W-:Y:S01]  /*8200*/  FSETP.NAN.AND P1, PT, R5, R5, PT ;  /* 0x000000050500720b */ /* 0x000fe20003f28000 */
[----:B------:R-:W-:Y:S01]  /*8210*/  FADD R6, RZ, -R6 ;  /* 0x80000006ff067221 */ /* 0x000fe20000000000 */
[----:B------:R-:W-:Y:S01]  /*8220*/  FSETP.NAN.AND P4, PT, R4, R4, PT ;  /* 0x000000040400720b */ /* 0x000fe20003f88000 */
[----:B------:R-:W-:-:S03]  /*8230*/  FADD R7, RZ, -R7 ;  /* 0x80000007ff077221 */ /* 0x000fc60000000000 */
[----:B------:R-:W-:Y:S01]  /*8240*/  FSETP.NAN.AND P2, PT, R6, R6, PT ;  /* 0x000000060600720b */ /* 0x000fe20003f48000 */
[----:B------:R-:W1:Y:S04]  /*8250*/  LDS R12, [RZ] ;  /* 0x00000000ff0c7984 */ /* 0x000e680000000800 */
[----:B------:R-:W-:Y:S04]  /*8260*/  LDS R13, [0x40] ;  /* 0x00004000ff0d7984 */ /* 0x000fe80000000800 */
[----:B------:R-:W2:Y:S04]  /*8270*/  LDS R14, [0x80] ;  /* 0x00008000ff0e7984 */ /* 0x000ea80000000800 */
[----:B------:R-:W3:Y:S04]  /*8280*/  LDS R15, [0xc0] ;  /* 0x0000c000ff0f7984 */ /* 0x000ee80000000800 */
[----:B------:R-:W-:Y:S01]  /*8290*/  BAR.SYNC.DEFER_BLOCKING 0x0 ;  /* 0x0000000000007b1d */ /* 0x000fe20000010000 */
[----:B-1----:R-:W-:-:S04]  /*82a0*/  FSETP.GTU.AND P5, PT, R12, RZ, PT ;  /* 0x000000ff0c00720b */ /* 0x002fc80003fac000 */
[----:B------:R-:W-:-:S04]  /*82b0*/  FSEL R3, R12, RZ, P5 ;  /* 0x000000ff0c037208 */ /* 0x000fc80002800000 */
[-C--:B------:R-:W-:Y:S02]  /*82c0*/  FSETP.GT.AND P0, PT, R4, R3.reuse, PT ;  /* 0x000000030400720b */ /* 0x080fe40003f04000 */
[----:B--2---:R-:W-:Y:S02]  /*82d0*/  FSETP.GTU.AND P5, PT, R14, RZ, PT ;  /* 0x000000ff0e00720b */ /* 0x004fe40003fac000 */
[----:B------:R-:W-:Y:S01]  /*82e0*/  @!P4 FSEL R4, R4, R3, P0 ;  /* 0x000000030404c208 */ /* 0x000fe20000000000 */
[----:B---3--:R1:W-:Y:S04]  /*82f0*/  STS.128 [RZ], R12 ;  /* 0x0000000cff007388 */ /* 0x0083e80000000c00 */
[----:B------:R-:W-:Y:S01]  /*8300*/  BAR.SYNC.DEFER_BLOCKING 0x0 ;  /* 0x0000000000007b1d */ /* 0x000fe20000010000 */
[----:B------:R-:W-:Y:S01]  /*8310*/  FSETP.GTU.AND P4, PT, R13, RZ, PT ;  /* 0x000000ff0d00720b */ /* 0x000fe20003f8c000 */
[----:B------:R-:W-:Y:S01]  /*8320*/  FMUL R4, R4, 0.0078740157186985015869 ;  /* 0x3c01020404047820 */ /* 0x000fe20000400000 */
[----:B------:R-:W-:-:S02]  /*8330*/  FSETP.NAN.AND P0, PT, R7, R7, PT ;  /* 0x000000070700720b */ /* 0x000fc40003f08000 */
[----:B------:R-:W-:Y:S02]  /*8340*/  FSEL R8, R13, RZ, P4 ;  /* 0x000000ff0d087208 */ /* 0x000fe40002000000 */
[----:B------:R-:W-:Y:S02]  /*8350*/  FSETP.GTU.AND P6, PT, R15, RZ, PT ;  /* 0x000000ff0f00720b */ /* 0x000fe40003fcc000 */
[----:B------:R-:W-:Y:S01]  /*8360*/  FSEL R3, R14, RZ, P5 ;  /* 0x000000ff0e037208 */ /* 0x000fe20002800000 */
[----:B-1----:R-:W-:Y:S01]  /*8370*/  IMAD.MOV.U32 R12, RZ, RZ, RZ ;  /* 0x000000ffff0c7224 */ /* 0x002fe200078e00ff */
[----:B------:R-:W-:Y:S02]  /*8380*/  FSETP.GT.AND P4, PT, R5, R8, PT ;  /* 0x000000080500720b */ /* 0x000fe40003f84000 */
[----:B------:R-:W-:Y:S02]  /*8390*/  FSEL R0, R15, RZ, P6 ;  /* 0x000000ff0f007208 */ /* 0x000fe40003000000 */
[----:B------:R-:W-:-:S02]  /*83a0*/  FSETP.GT.AND P5, PT, R6, R3, PT ;  /* 0x000000030600720b */ /* 0x000fc40003fa4000 */
[----:B------:R-:W-:Y:S02]  /*83b0*/  @!P1 FSEL R5, R5, R8, P4 ;  /* 0x0000000805059208 */ /* 0x000fe40002000000 */
[----:B------:R-:W-:Y:S02]  /*83c0*/  @!P2 FSEL R6, R6, R3, P5 ;  /* 0x000000030606a208 */ /* 0x000fe40002800000 */
[-C--:B------:R-:W-:Y:S01]  /*83d0*/  FSETP.GT.AND P1, PT, R7, R0.reuse, PT ;  /* 0x000000000700720b */ /* 0x080fe20003f24000 */
[----:B------:R-:W-:Y:S01]  /*83e0*/  FMUL R5, R5, 0.0078740157186985015869 ;  /* 0x3c01020405057820 */ /* 0x000fe20000400000 */
[----:B------:R-:W-:Y:S01]  /*83f0*/  FSETP.GT.AND P4, PT, R4, 9.9999997473787516356e-06, PT ;  /* 0x3727c5ac0400780b */ /* 0x000fe20003f84000 */
[----:B------:R-:W-:Y:S01]  /*8400*/  FMUL R6, R6, 0.0078740157186985015869 ;  /* 0x3c01020406067820 */ /* 0x000fe20000400000 */
[----:B------:R-:W-:Y:S01]  /*8410*/  @!P0 FSEL R7, R7, R0, P1 ;  /* 0x0000000007078208 */ /* 0x000fe20000800000 */
[----:B------:R-:W1:Y:S01]  /*8420*/  LDS R3, [R16.X4] ;  /* 0x0000000010037984 */ /* 0x000e620000004800 */
[----:B------:R-:W-:-:S02]  /*8430*/  FSETP.GT.AND P2, PT, R5, 9.9999997473787516356e-06, PT ;  /* 0x3727c5ac0500780b */ /* 0x000fc40003f44000 */
[----:B------:R-:W-:Y:S01]  /*8440*/  FSETP.NAN.AND P1, PT, R4, R4, PT ;  /* 0x000000040400720b */ /* 0x000fe20003f28000 */
[----:B------:R-:W-:Y:S01]  /*8450*/  FMUL R7, R7, 0.0078740157186985015869 ;  /* 0x3c01020407077820 */ /* 0x000fe20000400000 */
[C---:B------:R-:W-:Y:S02]  /*8460*/  FSETP.GT.AND P0, PT, R6.reuse, 9.9999997473787516356e-06, PT ;  /* 0x3727c5ac0600780b */ /* 0x040fe40003f04000 */
[----:B------:R-:W-:-:S03]  /*8470*/  FSETP.NAN.AND P6, PT, R6, R6, PT ;  /* 0x000000060600720b */ /* 0x000fc60003fc8000 */
[----:B------:R-:W-:Y:S02]  /*8480*/  @!P4 FSEL R4, R4, 9.9999997473787516356e-06, P1 ;  /* 0x3727c5ac0404c808 */ /* 0x000fe40000800000 */
[----:B------:R-:W-:Y:S02]  /*8490*/  FSETP.GT.AND P1, PT, R7, 9.9999997473787516356e-06, PT ;  /* 0x3727c5ac0700780b */ /* 0x000fe40003f24000 */
[C---:B------:R-:W-:Y:S02]  /*84a0*/  FSETP.NAN.AND P4, PT, R5.reuse, R5, PT ;  /* 0x000000050500720b */ /* 0x040fe40003f88000 */
[----:B------:R-:W-:Y:S02]  /*84b0*/  FSETP.GT.AND P5, PT, |R4|, 8.50705917302346158658e+37, PT ;  /* 0x7e8000000400780b */ /* 0x000fe40003fa4200 */
[----:B------:R-:W-:Y:S02]  /*84c0*/  @!P2 FSEL R5, R5, 9.9999997473787516356e-06, P4 ;  /* 0x3727c5ac0505a808 */ /* 0x000fe40002000000 */
[----:B------:R-:W-:-:S02]  /*84d0*/  FSETP.NAN.AND P4, PT, R7, R7, PT ;  /* 0x000000070700720b */ /* 0x000fc40003f88000 */
[----:B------:R-:W-:Y:S02]  /*84e0*/  @!P0 FSEL R6, R6, 9.9999997473787516356e-06, P6 ;  /* 0x3727c5ac06068808 */ /* 0x000fe40003000000 */
[----:B------:R-:W-:Y:S02]  /*84f0*/  FSETP.GT.AND P0, PT, |R5|, 8.50705917302346158658e+37, PT ;  /* 0x7e8000000500780b */ /* 0x000fe40003f04200 */
[----:B------:R-:W-:Y:S02]  /*8500*/  @!P1 FSEL R7, R7, 9.9999997473787516356e-06, P4 ;  /* 0x3727c5ac07079808 */ /* 0x000fe40002000000 */
[----:B------:R-:W-:Y:S02]  /*8510*/  FSETP.GEU.AND P1, PT, |R5|, 1.175494350822287508e-38, PT ;  /* 0x008000000500780b */ /* 0x000fe40003f2e200 */
[C---:B------:R-:W-:Y:S01]  /*8520*/  FSETP.GEU.AND P2, PT, |R4|.reuse, 1.175494350822287508e-38, PT ;  /* 0x008000000400780b */ /* 0x040fe20003f4e200 */
[----:B------:R-:W-:Y:S01]  /*8530*/  @P5 FMUL R4, R4, 0.25 ;  /* 0x3e80000004045820 */ /* 0x000fe20000400000 */
[----:B------:R-:W-:-:S02]  /*8540*/  FSEL R9, R10, 1, P5 ;  /* 0x3f8000000a097808 */ /* 0x000fc40002800000 */
[----:B------:R-:W-:Y:S02]  /*8550*/  FSETP.GT.AND P6, PT, |R6|, 8.50705917302346158658e+37, PT ;  /* 0x7e8000000600780b */ /* 0x000fe40003fc4200 */
[----:B------:R-:W-:Y:S01]  /*8560*/  FSETP.GT.AND P5, PT, |R7|, 8.50705917302346158658e+37, PT ;  /* 0x7e8000000700780b */ /* 0x000fe20003fa4200 */
[----:B------:R-:W-:Y:S01]  /*8570*/  @P0 FMUL R5, R5, 0.25 ;  /* 0x3e80000005050820 */ /* 0x000fe20000400000 */
[----:B------:R-:W-:Y:S02]  /*8580*/  FSEL R8, R10, 1, P0 ;  /* 0x3f8000000a087808 */ /* 0x000fe40000000000 */
[----:B------:R-:W-:Y:S01]  /*8590*/  LOP3.LUT P0, RZ, R75, 0x1fc, RZ, 0xc0, !PT ;  /* 0x000001fc4bff7812 */ /* 0x000fe2000780c0ff */
[----:B------:R-:W-:Y:S01]  /*85a0*/  @!P1 FMUL R5, R5, 16777216 ;  /* 0x4b80000005059820 */ /* 0x000fe20000400000 */
[----:B------:R-:W-:Y:S01]  /*85b0*/  FSETP.GEU.AND P4, PT, |R6|, 1.175494350822287508e-38, PT ;  /* 0x008000000600780b */ /* 0x000fe20003f8e200 */
[----:B------:R-:W-:Y:S01]  /*85c0*/  @!P2 FMUL R4, R4, 16777216 ;  /* 0x4b8000000404a820 */ /* 0x000fe20000400000 */
[----:B------:R-:W-:Y:S01]  /*85d0*/  @!P2 FMUL R9, R9, 16777216 ;  /* 0x4b8000000909a820 */ /* 0x000fe20000400000 */
[----:B------:R-:W-:Y:S01]  /*85e0*/  FSETP.GEU.AND P2, PT, |R7|, 1.175494350822287508e-38, PT ;  /* 0x008000000700780b */ /* 0x000fe20003f4e200 */
[----:B------:R-:W-:Y:S01]  /*85f0*/  @!P1 FMUL R8, R8, 16777216 ;  /* 0x4b80000008089820 */ /* 0x000fe20000400000 */
[----:B------:R-:W2:Y:S01]  /*8600*/  MUFU.RCP R5, R5 ;  /* 0x0000000500057308 */ /* 0x000ea20000001000 */
[----:B------:R-:W-:Y:S01]  /*8610*/  ISETP.LT.AND P0, PT, R23, 0xe10, !P0 ;  /* 0x00000e101700780c */ /* 0x000fe20004701270 */
[----:B------:R-:W-:Y:S01]  /*8620*/  @P6 FMUL R6, R6, 0.25 ;  /* 0x3e80000006066820 */ /* 0x000fe20000400000 */
[----:B-1----:R-:W-:Y:S01]  /*8630*/  F2FP.BF16.PACK_AB R0, R3, R2 ;  /* 0x000000020300723e */ /* 0x002fe200000010ff */
[----:B------:R-:W-:Y:S01]  /*8640*/  @P5 FMUL R7, R7, 0.25 ;  /* 0x3e80000007075820 */ /* 0x000fe20000400000 */
[----:B------:R-:W-:-:S02]  /*8650*/  IMAD.WIDE R2, R23, R22, c[0x0][0x1b0] ;  /* 0x00006c0017027625 */ /* 0x000fc400078e0216 */
[----:B------:R-:W-:Y:S01]  /*8660*/  PRMT R13, R0, 0x7632, R13 ;  /* 0x00007632000d7816 */ /* 0x000fe2000000000d */
[----:B------:R-:W1:Y:S01]  /*8670*/  MUFU.RCP R4, R4 ;  /* 0x0000000400047308 */ /* 0x000e620000001000 */
[----:B------:R-:W-:Y:S01]  /*8680*/  IMAD.WIDE R22, R23, R22, c[0x0][0x1b8] ;  /* 0x00006e0017167625 */ /* 0x000fe200078e0216 */
[----:B------:R-:W-:Y:S01]  /*8690*/  @!P4 FMUL R6, R6, 16777216 ;  /* 0x4b8000000606c820 */ /* 0x000fe20000400000 */
[----:B------:R-:W-:Y:S01]  /*86a0*/  @!P2 FMUL R7, R7, 16777216 ;  /* 0x4b8000000707a820 */ /* 0x000fe20000400000 */
[----:B--2---:R-:W-:Y:S01]  /*86b0*/  FMUL R5, R5, R8 ;  /* 0x0000000805057220 */ /* 0x004fe20000400000 */
[----:B------:R-:W-:-:S03]  /*86c0*/  PRMT R8, R0, 0x7610, R8 ;  /* 0x0000761000087816 */ /* 0x000fc60000000008 */
[----:B------:R-:W2:Y:S01]  /*86d0*/  MUFU.RCP R6, R6 ;  /* 0x0000000600067308 */ /* 0x000ea20000001000 */
[----:B0-----:R-:W-:Y:S01]  /*86e0*/  SHF.R.U32.HI R0, RZ, 0x7, R11 ;  /* 0x00000007ff007819 */ /* 0x001fe2000001160b */
[----:B------:R0:W-:Y:S03]  /*86f0*/  @P0 STG.E.U16 [R2.64], R8 ;  /* 0x0000000802000986 */ /* 0x0001e6000c101506 */
[----:B------:R-:W-:Y:S01]  /*8700*/  SGXT.U32 R0, R0, 0x2 ;  /* 0x000000020000781a */ /* 0x000fe20000000000 */
[----:B-1----:R-:W-:Y:S01]  /*8710*/  FMUL R4, R4, R9 ;  /* 0x0000000904047220 */ /* 0x002fe20000400000 */
[C---:B------:R-:W-:Y:S01]  /*8720*/  FSEL R9, R10.reuse, 1, P6 ;  /* 0x3f8000000a097808 */ /* 0x040fe20003000000 */
[----:B------:R0:W-:Y:S01]  /*8730*/  @P0 STG.E.U16 [R22.64], R13 ;  /* 0x0000000d16000986 */ /* 0x0001e2000c101506 */
[----:B------:R-:W1:Y:S01]  /*8740*/  MUFU.RCP R7, R7 ;  /* 0x0000000700077308 */ /* 0x000e620000001000 */
[----:B------:R-:W-:-:S02]  /*8750*/  FSEL R10, R10, 1, P5 ;  /* 0x3f8000000a0a7808 */ /* 0x000fc40002800000 */
[----:B------:R-:W-:Y:S01]  /*8760*/  BAR.SYNC.DEFER_BLOCKING 0x0 ;  /* 0x0000000000007b1d */ /* 0x000fe20000010000 */
[----:B------:R-:W-:Y:S02]  /*8770*/  @!P4 FMUL R9, R9, 16777216 ;  /* 0x4b8000000909c820 */ /* 0x000fe40000400000 */
[----:B------:R-:W-:Y:S02]  /*8780*/  @!P2 FMUL R10, R10, 16777216 ;  /* 0x4b8000000a0aa820 */ /* 0x000fe40000400000 */
[----:B--2---:R-:W-:Y:S02]  /*8790*/  FMUL R6, R6, R9 ;  /* 0x0000000906067220 */ /* 0x004fe40000400000 */
[----:B-1----:R-:W-:Y:S01]  /*87a0*/  FMUL R7, R7, R10 ;  /* 0x0000000a07077220 */ /* 0x002fe20000400000 */
[----:B------:R0:W-:Y:S04]  /*87b0*/  STS [RZ], R4 ;  /* 0x00000004ff007388 */ /* 0x0001e80000000800 */
[----:B------:R0:W-:Y:S04]  /*87c0*/  STS [0x8], R5 ;  /* 0x00000805ff007388 */ /* 0x0001e80000000800 */
[----:B------:R0:W-:Y:S04]  /*87d0*/  STS [0x10], R6 ;  /* 0x00001006ff007388 */ /* 0x0001e80000000800 */
[----:B------:R0:W-:Y:S04]  /*87e0*/  STS [0x18], R7 ;  /* 0x00001807ff007388 */ /* 0x0001e80000000800 */
[----:B------:R-:W-:Y:S06]  /*87f0*/  BAR.SYNC.DEFER_BLOCKING 0x0 ;  /* 0x0000000000007b1d */ /* 0x000fec0000010000 */
[----:B0-----:R-:W1:Y:S02]  /*8800*/  LDS R0, [R0.X8] ;  /* 0x0000000000007984 */ /* 0x001e640000008800 */
.L_x_5:
[----:B0-----:R-:W0:Y:S01]  /*8810*/  S2R R2, SR_TID.X ;  /* 0x0000000000027919 */ /* 0x001e220000002100 */
[----:B------:R-:W-:Y:S01]  /*8820*/  IMAD.U32 R3, RZ, RZ, UR4 ;  /* 0x00000004ff037e24 */ /* 0x000fe2000f8e00ff */
        /* <DEDUP_REMOVED lines=10> */
[----:B------:R-:W-:Y:S01]  /*88d0*/  IMAD.IADD R12, R89, 0x1, R12 ;  /* 0x00000001590c7824 */ /* 0x000fe200078e020c */
[----:B------:R-:W-:-:S07]  /*88e0*/  CS2R R6, SRZ ;  /* 0x0000000000067805 */ /* 0x000fce000001ff00 */
[----:B------:R-:W2:Y:S01]  /*88f0*/  @P0 LDG.E.EF.128 R8, [R2.64] ;  /* 0x0000000602080981 */ /* 0x000ea2000c0e1d00 */
[----:B------:R-:W-:-:S05]  /*8900*/  IMAD.WIDE R12, R12, R13, c[0x0][0x1a8] ;  /* 0x00006a000c0c7625 */ /* 0x000fca00078e020d */
[----:B------:R0:W3:Y:S01]  /*8910*/  @P0 LDG.E.EF.128 R4, [R12.64] ;  /* 0x000000060c040981 */ /* 0x0000e2000c0e1d00 */
[C---:B--2---:R-:W-:Y:S01]  /*8920*/  IMAD.U32 R3, R10.reuse, 0x10000, RZ ;  /* 0x000100000a037824 */ /* 0x044fe200078e00ff */
[----:B------:R-:W-:Y:S01]  /*8930*/  PRMT R10, R10, 0x7632, R10 ;  /* 0x000076320a0a7816 */ /* 0x000fe2000000000a */
[C---:B------:R-:W-:Y:S01]  /*8940*/  IMAD.U32 R15, R8.reuse, 0x10000, RZ ;  /* 0x00010000080f7824 */ /* 0x040fe200078e00ff */
[----:B------:R-:W-:Y:S01]  /*8950*/  PRMT R8, R8, 0x7632, R8 ;  /* 0x0000763208087816 */ /* 0x000fe20000000008 */
[C---:B-1----:R-:W-:Y:S01]  /*8960*/  FMUL R2, R0.reuse, R3 ;  /* 0x0000000300027220 */ /* 0x042fe20000400000 */
[----:B------:R-:W-:Y:S01]  /*8970*/  IMAD.U32 R3, R11, 0x10000, RZ ;  /* 0x000100000b037824 */ /* 0x000fe200078e00ff */
[C---:B------:R-:W-:Y:S01]  /*8980*/  FMUL R14, R0.reuse, R15 ;  /* 0x0000000f000e7220 */ /* 0x040fe20000400000 */
[----:B------:R-:W-:Y:S01]  /*8990*/  IMAD.U32 R15, R9, 0x10000, RZ ;  /* 0x00010000090f7824 */ /* 0x000fe200078e00ff */
[----:B------:R-:W-:Y:S01]  /*89a0*/  FRND R19, R2 ;  /* 0x0000000200137307 */ /* 0x000fe20000201000 */
[C---:B0-----:R-:W-:Y:S01]  /*89b0*/  FMUL R12, R0.reuse, R3 ;  /* 0x00000003000c7220 */ /* 0x041fe20000400000 */
[----:B---3--:R-:W-:Y:S01]  /*89c0*/  IMAD.U32 R3, R5, 0x10000, RZ ;  /* 0x0001000005037824 */ /* 0x008fe200078e00ff */
[----:B------:R-:W-:Y:S01]  /*89d0*/  FMUL R15, R0, R15 ;  /* 0x0000000f000f7220 */ /* 0x000fe20000400000 */
[C---:B------:R-:W-:Y:S01]  /*89e0*/  IMAD.U32 R13, R4.reuse, 0x10000, RZ ;  /* 0x00010000040d7824 */ /* 0x040fe200078e00ff */
[----:B------:R-:W-:-:S02]  /*89f0*/  PRMT R4, R4, 0x7632, R4 ;  /* 0x0000763204047816 */ /* 0x000fc40000000004 */
[----:B------:R-:W-:Y:S01]  /*8a00*/  PRMT R9, R9, 0x7632, R9 ;  /* 0x0000763209097816 */ /* 0x000fe20000000009 */
[----:B------:R0:W1:Y:S01]  /*8a10*/  FRND R18, R14 ;  /* 0x0000000e00127307 */ /* 0x0000620000201000 */
[----:B------:R-:W-:Y:S01]  /*8a20*/  FMUL R16, R0, R13 ;  /* 0x0000000d00107220 */ /* 0x000fe20000400000 */
[C---:B------:R-:W-:Y:S01]  /*8a30*/  IMAD.U32 R13, R6.reuse, 0x10000, RZ ;  /* 0x00010000060d7824 */ /* 0x040fe200078e00ff */
[----:B------:R-:W-:Y:S01]  /*8a40*/  PRMT R6, R6, 0x7632, R6 ;  /* 0x0000763206067816 */ /* 0x000fe20000000006 */
[----:B------:R-:W-:Y:S01]  /*8a50*/  IMAD.U32 R9, R9, 0x10000, RZ ;  /* 0x0001000009097824 */ /* 0x000fe200078e00ff */
[----:B------:R-:W-:Y:S01]  /*8a60*/  PRMT R11, R11, 0x7632, R11 ;  /* 0x000076320b0b7816 */ /* 0x000fe2000000000b */
[C---:B------:R-:W-:Y:S01]  /*8a70*/  FMUL R13, R0.reuse, R13 ;  /* 0x0000000d000d7220 */ /* 0x040fe20000400000 */
[----:B------:R-:W-:Y:S01]  /*8a80*/  PRMT R5, R5, 0x7632, R5 ;  /* 0x0000763205057816 */ /* 0x000fe20000000005 */
[----:B------:R2:W-:Y:S01]  /*8a90*/  FRND R20, R12 ;  /* 0x0000000c00147307 */ /* 0x0005e20000201000 */
[C---:B0-----:R-:W-:Y:S01]  /*8aa0*/  FMUL R14, R0.reuse, R3 ;  /* 0x00000003000e7220 */ /* 0x041fe20000400000 */
[----:B------:R-:W-:Y:S01]  /*8ab0*/  IMAD.U32 R3, R7, 0x10000, RZ ;  /* 0x0001000007037824 */ /* 0x000fe200078e00ff */
[----:B------:R-:W-:Y:S01]  /*8ac0*/  FMUL R9, R0, R9 ;  /* 0x0000000900097220 */ /* 0x000fe20000400000 */
[----:B------:R-:W-:Y:S01]  /*8ad0*/  IMAD.U32 R11, R11, 0x10000, RZ ;  /* 0x000100000b0b7824 */ /* 0x000fe200078e00ff */
[----:B------:R-:W-:Y:S01]  /*8ae0*/  PRMT R7, R7, 0x7632, R7 ;  /* 0x0000763207077816 */ /* 0x000fe20000000007 */
[----:B------:R-:W-:-:S02]  /*8af0*/  IMAD.U32 R5, R5, 0x10000, RZ ;  /* 0x0001000005057824 */ /* 0x000fc400078e00ff */
[----:B------:R-:W-:Y:S01]  /*8b00*/  FRND R21, R14 ;  /* 0x0000000e00157307 */ /* 0x000fe20000201000 */
[----:B--2---:R-:W-:Y:S01]  /*8b10*/  FMUL R12, R0, R3 ;  /* 0x00000003000c7220 */ /* 0x004fe20000400000 */
[----:B------:R-:W-:Y:S01]  /*8b20*/  IMAD.U32 R3, R8, 0x10000, RZ ;  /* 0x0001000008037824 */ /* 0x000fe200078e00ff */
[----:B-1----:R-:W-:Y:S01]  /*8b30*/  FSETP.GT.AND P1, PT, R18, -127, PT ;  /* 0xc2fe00001200780b */ /* 0x002fe20003f24000 */
[----:B------:R-:W-:Y:S01]  /*8b40*/  FMUL R11, R0, R11 ;  /* 0x0000000b000b7220 */ /* 0x000fe20000400000 */
[----:B------:R-:W-:Y:S01]  /*8b50*/  FSETP.NAN.AND P2, PT, R18, R18, PT ;  /* 0x000000121200720b */ /* 0x000fe20003f48000 */
[----:B------:R-:W-:Y:S01]  /*8b60*/  FMUL R2, R0, R3 ;  /* 0x0000000300027220 */ /* 0x000fe20000400000 */
[----:B------:R-:W-:Y:S01]  /*8b70*/  IMAD.U32 R3, R10, 0x10000, RZ ;  /* 0x000100000a037824 */ /* 0x000fe200078e00ff */
[----:B------:R-:W0:Y:S01]  /*8b80*/  FRND R15, R15 ;  /* 0x0000000f000f7307 */ /* 0x000e220000201000 */
[C---:B------:R-:W-:Y:S01]  /*8b90*/  FMUL R5, R0.reuse, R5 ;  /* 0x0000000500057220 */ /* 0x040fe20000400000 */
[----:B------:R-:W-:Y:S01]  /*8ba0*/  IMAD.U32 R7, R7, 0x10000, RZ ;  /* 0x0001000007077824 */ /* 0x000fe200078e00ff */
[----:B------:R-:W-:Y:S01]  /*8bb0*/  FMUL R8, R0, R3 ;  /* 0x0000000300087220 */ /* 0x000fe20000400000 */
[----:B------:R-:W-:-:S02]  /*8bc0*/  IMAD.U32 R3, R4, 0x10000, RZ ;  /* 0x0001000004037824 */ /* 0x000fc400078e00ff */
[----:B------:R-:W-:Y:S02]  /*8bd0*/  FMUL R7, R0, R7 ;  /* 0x0000000700077220 */ /* 0x000fe40000400000 */
[----:B------:R1:W2:Y:S01]  /*8be0*/  FRND R14, R2 ;  /* 0x00000002000e7307 */ /* 0x0002a20000201000 */
[----:B------:R-:W-:-:S04]  /*8bf0*/  @!P1 FSEL R18, R18, -127, P2 ;  /* 0xc2fe000012129808 */ /* 0x000fc80001000000 */
[C---:B------:R-:W-:Y:S02]  /*8c00*/  FSETP.GEU.AND P4, PT, R18.reuse, 127, PT ;  /* 0x42fe00001200780b */ /* 0x040fe40003f8e000 */
[----:B------:R-:W-:Y:S01]  /*8c10*/  FSETP.NAN.AND P6, PT, R18, R18, PT ;  /* 0x000000121200720b */ /* 0x000fe20003fc8000 */
[----:B------:R-:W-:Y:S01]  /*8c20*/  FRND R9, R9 ;  /* 0x0000000900097307 */ /* 0x000fe20000201000 */
[----:B-1----:R-:W-:Y:S01]  /*8c30*/  FMUL R2, R0, R3 ;  /* 0x0000000300027220 */ /* 0x002fe20000400000 */
[----:B------:R-:W-:Y:S01]  /*8c40*/  IMAD.U32 R3, R6, 0x10000, RZ ;  /* 0x0001000006037824 */ /* 0x000fe200078e00ff */
[----:B0-----:R-:W-:-:S03]  /*8c50*/  FSETP.NAN.AND P5, PT, R15, R15, PT ;  /* 0x0000000f0f00720b */ /* 0x001fc60003fa8000 */
[----:B------:R-:W-:Y:S01]  /*8c60*/  FMUL R3, R0, R3 ;  /* 0x0000000300037220 */ /* 0x000fe20000400000 */
[C---:B--2---:R-:W-:Y:S01]  /*8c70*/  FSETP.GT.AND P1, PT, R14.reuse, -127, PT ;  /* 0xc2fe00000e00780b */ /* 0x044fe20003f24000 */
[----:B------:R-:W0:Y:S01]  /*8c80*/  F2I.S16.TRUNC.NTZ R6, R18 ;  /* 0x0000001200067305 */ /* 0x000e22000020e900 */
[----:B------:R-:W-:-:S07]  /*8c90*/  FSETP.NAN.AND P2, PT, R14, R14, PT ;  /* 0x0000000e0e00720b */ /* 0x000fce0003f48000 */
[----:B------:R-:W-:Y:S04]  /*8ca0*/  FRND R8, R8 ;  /* 0x0000000800087307 */ /* 0x000fe80000201000 */
[----:B------:R-:W-:Y:S02]  /*8cb0*/  @!P1 FSEL R14, R14, -127, P2 ;  /* 0xc2fe00000e0e9808 */ /* 0x000fe40001000000 */
[----:B------:R-:W-:Y:S02]  /*8cc0*/  FSETP.GT.AND P1, PT, R15, -127, PT ;  /* 0xc2fe00000f00780b */ /* 0x000fe40003f24000 */
[----:B------:R-:W1:Y:S01]  /*8cd0*/  F2I.S16.TRUNC.NTZ R4, R14 ;  /* 0x0000000e00047305 */ /* 0x000e62000020e900 */
[----:B------:R-:W-:Y:S02]  /*8ce0*/  FSETP.GT.AND P2, PT, R19, -127, PT ;  /* 0xc2fe00001300780b */ /* 0x000fe40003f44000 */
[----:B0-----:R-:W-:-:S04]  /*8cf0*/  LOP3.LUT R23, R6, 0xffff, RZ, 0xc0, !PT ;  /* 0x0000ffff06177812 */ /* 0x001fc800078ec0ff */
[----:B------:R-:W-:Y:S01]  /*8d00*/  @P4 SEL R23, R23, 0x7f, P6 ;  /* 0x0000007f17174807 */ /* 0x000fe20003000000 */
[----:B------:R-:W-:Y:S01]  /*8d10*/  FRND R11, R11 ;  /* 0x0000000b000b7307 */ /* 0x000fe20000201000 */
[----:B------:R-:W-:Y:S02]  /*8d20*/  FSETP.GEU.AND P4, PT, R14, 127, PT ;  /* 0x42fe00000e00780b */ /* 0x000fe40003f8e000 */
[----:B------:R-:W-:Y:S02]  /*8d30*/  @!P1 FSEL R15, R15, -127, P5 ;  /* 0xc2fe00000f0f9808 */ /* 0x000fe40002800000 */
[----:B------:R-:W-:Y:S02]  /*8d40*/  FSETP.NAN.AND P6, PT, R19, R19, PT ;  /* 0x000000131300720b */ /* 0x000fe40003fc8000 */
[----:B------:R-:W-:Y:S01]  /*8d50*/  FSETP.GT.AND P1, PT, R9, -127, PT ;  /* 0xc2fe00000900780b */ /* 0x000fe20003f24000 */
[----:B------:R-:W0:Y:S01]  /*8d60*/  F2I.S16.TRUNC.NTZ R6, R15 ;  /* 0x0000000f00067305 */ /* 0x000e22000020e900 */
[----:B------:R-:W-:-:S02]  /*8d70*/  @!P2 FSEL R19, R19, -127, P6 ;  /* 0xc2fe00001313a808 */ /* 0x000fc40003000000 */
[----:B------:R-:W-:Y:S02]  /*8d80*/  FSETP.NAN.AND P5, PT, R14, R14, PT ;  /* 0x0000000e0e00720b */ /* 0x000fe40003fa8000 */
[----:B------:R-:W-:Y:S02]  /*8d90*/  FSETP.GT.AND P2, PT, R20, -127, PT ;  /* 0xc2fe00001400780b */ /* 0x000fe40003f44000 */
[----:B-1----:R-:W-:Y:S01]  /*8da0*/  LOP3.LUT R10, R4, 0xffff, RZ, 0xc0, !PT ;  /* 0x0000ffff040a7812 */ /* 0x002fe200078ec0ff */
[----:B------:R-:W-:Y:S01]  /*8db0*/  FRND R16, R16 ;  /* 0x0000001000107307 */ /* 0x000fe20000201000 */
[----:B------:R-:W-:Y:S02]  /*8dc0*/  FSETP.NAN.AND P6, PT, R9, R9, PT ;  /* 0x000000090900720b */ /* 0x000fe40003fc8000 */
[----:B------:R-:W-:Y:S02]  /*8dd0*/  @P4 SEL R10, R10, 0x7f, P5 ;  /* 0x0000007f0a0a4807 */ /* 0x000fe40002800000 */
[----:B------:R-:W-:-:S02]  /*8de0*/  FSETP.GEU.AND P4, PT, R15, 127, PT ;  /* 0x42fe00000f00780b */ /* 0x000fc40003f8e000 */
[----:B------:R-:W-:Y:S01]  /*8df0*/  FSETP.NAN.AND P5, PT, R20, R20, PT ;  /* 0x000000141400720b */ /* 0x000fe20003fa8000 */
[----:B------:R-:W1:Y:S01]  /*8e00*/  F2I.S16.TRUNC.NTZ R4, R19 ;  /* 0x0000001300047305 */ /* 0x000e62000020e900 */
[----:B------:R-:W-:Y:S02]  /*8e10*/  @!P1 FSEL R9, R9, -127, P6 ;  /* 0xc2fe000009099808 */ /* 0x000fe40003000000 */
[----:B------:R-:W-:Y:S02]  /*8e20*/  FSETP.GT.AND P1, PT, R8, -127, PT ;  /* 0xc2fe00000800780b */ /* 0x000fe40003f24000 */
[----:B------:R-:W-:Y:S02]  /*8e30*/  FSETP.NAN.AND P6, PT, R15, R15, PT ;  /* 0x0000000f0f00720b */ /* 0x000fe40003fc8000 */
[----:B------:R-:W-:Y:S01]  /*8e40*/  @!P2 FSEL R20, R20, -127, P5 ;  /* 0xc2fe00001414a808 */ /* 0x000fe20002800000 */
[----:B------:R-:W2:Y:S01]  /*8e50*/  FRND R13, R13 ;  /* 0x0000000d000d7307 */ /* 0x000ea20000201000 */
[----:B------:R-:W-:-:S02]  /*8e60*/  FSETP.GEU.AND P2, PT, R19, 127, PT ;  /* 0x42fe00001300780b */ /* 0x000fc40003f4e000 */
[----:B0-----:R-:W-:Y:S02]  /*8e70*/  LOP3.LUT R15, R6, 0xffff, RZ, 0xc0, !PT ;  /* 0x0000ffff060f7812 */ /* 0x001fe400078ec0ff */
[C---:B------:R-:W-:Y:S02]  /*8e80*/  FSETP.NAN.AND P5, PT, R8.reuse, R8, PT ;  /* 0x000000080800720b */ /* 0x040fe40003fa8000 */
[----:B------:R-:W-:Y:S01]  /*8e90*/  @P4 SEL R15, R15, 0x7f, P6 ;  /* 0x0000007f0f0f4807 */ /* 0x000fe20003000000 */
[----:B------:R-:W-:Y:S01]  /*8ea0*/  FRND R12, R12 ;  /* 0x0000000c000c7307 */ /* 0x000fe20000201000 */
[----:B------:R-:W-:Y:S02]  /*8eb0*/  FSETP.GT.AND P4, PT, R11, -127, PT ;  /* 0xc2fe00000b00780b */ /* 0x000fe40003f84000 */
[----:B------:R-:W-:Y:S02]  /*8ec0*/  FSETP.NAN.AND P6, PT, R19, R19, PT ;  /* 0x000000131300720b */ /* 0x000fe40003fc8000 */
[----:B------:R-:W-:-:S02]  /*8ed0*/  @!P1 FSEL R8, R8, -127, P5 ;  /* 0xc2fe000008089808 */ /* 0x000fc40002800000 */
[----:B-1----:R-:W-:Y:S01]  /*8ee0*/  LOP3.LUT R19, R4, 0xffff, RZ, 0xc0, !PT ;  /* 0x0000ffff04137812 */ /* 0x002fe200078ec0ff */
[----:B------:R-:W-:Y:S01]  /*8ef0*/  FRND R2, R2 ;  /* 0x0000000200027307 */ /* 0x000fe20000201000 */
[----:B------:R-:W-:Y:S02]  /*8f00*/  FSETP.GT.AND P1, PT, R16, -127, PT ;  /* 0xc2fe00001000780b */ /* 0x000fe40003f24000 */
[----:B------:R-:W-:Y:S02]  /*8f10*/  @P2 SEL R19, R19, 0x7f, P6 ;  /* 0x0000007f13132807 */ /* 0x000fe40003000000 */
[----:B------:R-:W-:Y:S02]  /*8f20*/  FSETP.NAN.AND P6, PT, R11, R11, PT ;  /* 0x0000000b0b00720b */ /* 0x000fe40003fc8000 */
[----:B------:R-:W-:Y:S01]  /*8f30*/  FSETP.GT.AND P5, PT, R21, -127, PT ;  /* 0xc2fe00001500780b */ /* 0x000fe20003fa4000 */
[----:B------:R-:W0:Y:S01]  /*8f40*/  F2I.S16.TRUNC.NTZ R4, R9 ;  /* 0x0000000900047305 */ /* 0x000e22000020e900 */
[----:B------:R-:W-:-:S02]  /*8f50*/  @!P4 FSEL R11, R11, -127, P6 ;  /* 0xc2fe00000b0bc808 */ /* 0x000fc40003000000 */
[C---:B------:R-:W-:Y:S02]  /*8f60*/  FSETP.NAN.AND P2, PT, R16.reuse, R16, PT ;  /* 0x000000101000720b */ /* 0x040fe40003f48000 */
[----:B------:R-:W-:Y:S02]  /*8f70*/  FSETP.GEU.AND P4, PT, R9, 127, PT ;  /* 0x42fe00000900780b */ /* 0x000fe40003f8e000 */
[----:B------:R-:W-:Y:S01]  /*8f80*/  @!P1 FSEL R16, R16, -127, P2 ;  /* 0xc2fe000010109808 */ /* 0x000fe20001000000 */
[----:B------:R-:W1:Y:S01]  /*8f90*/  F2I.S16.TRUNC.NTZ R6, R8 ;  /* 0x0000000800067305 */ /* 0x000e62000020e900 */
[----:B------:R-:W-:Y:S02]  /*8fa0*/  FSETP.NAN.AND P6, PT, R21, R21, PT ;  /* 0x000000151500720b */ /* 0x000fe40003fc8000 */
[----:B--2---:R-:W-:Y:S02]  /*8fb0*/  FSETP.GT.AND P1, PT, R13, -127, PT ;  /* 0xc2fe00000d00780b */ /* 0x004fe40003f24000 */
[----:B------:R-:W-:-:S02]  /*8fc0*/  FSETP.NAN.AND P2, PT, R9, R9, PT ;  /* 0x000000090900720b */ /* 0x000fc40003f48000 */
[----:B------:R-:W-:Y:S01]  /*8fd0*/  @!P5 FSEL R21, R21, -127, P6 ;  /* 0xc2fe00001515d808 */ /* 0x000fe20003000000 */
[----:B------:R-:W2:Y:S01]  /*8fe0*/  F2I.S16.TRUNC.NTZ R14, R20 ;  /* 0x00000014000e7305 */ /* 0x000ea2000020e900 */
[----:B0-----:R-:W-:Y:S02]  /*8ff0*/  LOP3.LUT R4, R4, 0xffff, RZ, 0xc0, !PT ;  /* 0x0000ffff04047812 */ /* 0x001fe400078ec0ff */
[----:B------:R-:W-:Y:S02]  /*9000*/  FSETP.GEU.AND P5, PT, R8, 127, PT ;  /* 0x42fe00000800780b */ /* 0x000fe40003fae000 */
[----:B------:R-:W-:Y:S02]  /*9010*/  @P4 SEL R4, R4, 0x7f, P2 ;  /* 0x0000007f04044807 */ /* 0x000fe40001000000 */
[----:B------:R-:W-:Y:S01]  /*9020*/  FSETP.GT.AND P2, PT, R12, -127, PT ;  /* 0xc2fe00000c00780b */ /* 0x000fe20003f44000 */
[----:B------:R-:W0:Y:S01]  /*9030*/  FRND R5, R5 ;  /* 0x0000000500057307 */ /* 0x000e220000201000 */
[----:B------:R-:W-:-:S02]  /*9040*/  FSETP.NAN.AND P6, PT, R13, R13, PT ;  /* 0x0000000d0d00720b */ /* 0x000fc40003fc8000 */
[----:B------:R-:W-:Y:S02]  /*9050*/  FSETP.NAN.AND P4, PT, R8, R8, PT ;  /* 0x000000080800720b */ /* 0x000fe40003f88000 */
[----:B------:R-:W-:Y:S02]  /*9060*/  @!P1 FSEL R13, R13, -127, P6 ;  /* 0xc2fe00000d0d9808 */ /* 0x000fe40003000000 */
[----:B-1----:R-:W-:Y:S01]  /*9070*/  LOP3.LUT R8, R6, 0xffff, RZ, 0xc0, !PT ;  /* 0x0000ffff06087812 */ /* 0x002fe200078ec0ff */
[----:B------:R-:W1:Y:S01]  /*9080*/  F2I.S16.TRUNC.NTZ R18, R16 ;  /* 0x0000001000127305 */ /* 0x000e62000020e900 */
[----:B------:R-:W-:Y:S02]  /*9090*/  FSETP.GEU.AND P1, PT, R20, 127, PT ;  /* 0x42fe00001400780b */ /* 0x000fe40003f2e000 */
[----:B------:R-:W-:Y:S02]  /*90a0*/  @P5 SEL R8, R8, 0x7f, P4 ;  /* 0x0000007f08085807 */ /* 0x000fe40002000000 */
[----:B------:R-:W-:-:S02]  /*90b0*/  FSETP.NAN.AND P6, PT, R12, R12, PT ;  /* 0x0000000c0c00720b */ /* 0x000fc40003fc8000 */
[----:B------:R-:W-:Y:S01]  /*90c0*/  FSETP.GT.AND P4, PT, R2, -127, PT ;  /* 0xc2fe00000200780b */ /* 0x000fe20003f84000 */
[----:B------:R-:W3:Y:S01]  /*90d0*/  FRND R3, R3 ;  /* 0x0000000300037307 */ /* 0x000ee20000201000 */
[----:B------:R-:W-:Y:S02]  /*90e0*/  @!P2 FSEL R12, R12, -127, P6 ;  /* 0xc2fe00000c0ca808 */ /* 0x000fe40003000000 */
[----:B------:R-:W-:Y:S02]  /*90f0*/  FSETP.NAN.AND P5, PT, R20, R20, PT ;  /* 0x000000141400720b */ /* 0x000fe40003fa8000 */
[----:B------:R-:W-:Y:S02]  /*9100*/  FSETP.GEU.AND P2, PT, R16, 127, PT ;  /* 0x42fe00001000780b */ /* 0x000fe40003f4e000 */
[----:B--2---:R-:W-:Y:S01]  /*9110*/  LOP3.LUT R9, R14, 0xffff, RZ, 0xc0, !PT ;  /* 0x0000ffff0e097812 */ /* 0x004fe200078ec0ff */
[----:B------:R-:W2:Y:S01]  /*9120*/  F2I.S16.TRUNC.NTZ R22, R21 ;  /* 0x0000001500167305 */ /* 0x000ea2000020e900 */
[----:B------:R-:W-:-:S02]  /*9130*/  FSETP.NAN.AND P6, PT, R2, R2, PT ;  /* 0x000000020200720b */ /* 0x000fc40003fc8000 */
[----:B------:R-:W-:Y:S02]  /*9140*/  @P1 SEL R9, R9, 0x7f, P5 ;  /* 0x0000007f09091807 */ /* 0x000fe40002800000 */
[----:B0-----:R-:W-:Y:S02]  /*9150*/  FSETP.GT.AND P1, PT, R5, -127, PT ;  /* 0xc2fe00000500780b */ /* 0x001fe40003f24000 */
[----:B------:R-:W-:Y:S01]  /*9160*/  FSETP.NAN.AND P5, PT, R16, R16, PT ;  /* 0x000000101000720b */ /* 0x000fe20003fa8000 */
[----:B------:R-:W0:Y:S01]  /*9170*/  FRND R7, R7 ;  /* 0x0000000700077307 */ /* 0x000e220000201000 */
[----:B------:R-:W-:Y:S02]  /*9180*/  @!P4 FSEL R2, R2, -127, P6 ;  /* 0xc2fe00000202c808 */ /* 0x000fe40003000000 */
[----:B-1----:R-:W-:Y:S02]  /*9190*/  LOP3.LUT R25, R18, 0xffff, RZ, 0xc0, !PT ;  /* 0x0000ffff12197812 */ /* 0x002fe400078ec0ff */
[----:B------:R-:W-:-:S02]  /*91a0*/  FSETP.GEU.AND P6, PT, R21, 127, PT ;  /* 0x42fe00001500780b */ /* 0x000fc40003fce000 */
[----:B------:R-:W-:Y:S01]  /*91b0*/  @P2 SEL R25, R25, 0x7f, P5 ;  /* 0x0000007f19192807 */ /* 0x000fe20002800000 */
[----:B------:R-:W1:Y:S01]  /*91c0*/  F2I.S16.TRUNC.NTZ R6, R11 ;  /* 0x0000000b00067305 */ /* 0x000e62000020e900 */
[----:B------:R-:W-:Y:S02]  /*91d0*/  FSETP.NAN.AND P5, PT, R5, R5, PT ;  /* 0x000000050500720b */ /* 0x000fe40003fa8000 */
[----:B---3--:R-:W-:Y:S02]  /*91e0*/  FSETP.GT.AND P4, PT, R3, -127, PT ;  /* 0xc2fe00000300780b */ /* 0x008fe40003f84000 */
[----:B------:R-:W-:Y:S02]  /*91f0*/  @!P1 FSEL R5, R5, -127, P5 ;  /* 0xc2fe000005059808 */ /* 0x000fe40002800000 */
[----:B------:R-:W-:Y:S01]  /*9200*/  FSETP.NAN.AND P2, PT, R21, R21, PT ;  /* 0x000000151500720b */ /* 0x000fe20003f48000 */
[----:B------:R-:W3:Y:S01]  /*9210*/  F2I.S16.TRUNC.NTZ R14, R2 ;  /* 0x00000002000e7305 */ /* 0x000ee2000020e900 */
[----:B--2---:R-:W-:-:S02]  /*9220*/  LOP3.LUT R22, R22, 0xffff, RZ, 0xc0, !PT ;  /* 0x0000ffff16167812 */ /* 0x004fc400078ec0ff */
[----:B------:R-:W-:Y:S02]  /*9230*/  FSETP.GEU.AND P1, PT, R11, 127, PT ;  /* 0x42fe00000b00780b */ /* 0x000fe40003f2e000 */
[----:B------:R-:W-:Y:S02]  /*9240*/  @P6 SEL R22, R22, 0x7f, P2 ;  /* 0x0000007f16166807 */ /* 0x000fe40001000000 */
[----:B------:R-:W-:Y:S01]  /*9250*/  FSETP.NAN.AND P5, PT, R3, R3, PT ;  /* 0x000000030300720b */ /* 0x000fe20003fa8000 */
[----:B------:R-:W-:Y:S01]  /*9260*/  F2I.S16.TRUNC.NTZ R24, R13 ;  /* 0x0000000d00187305 */ /* 0x000fe2000020e900 */
[----:B0-----:R-:W-:Y:S02]  /*9270*/  FSETP.GT.AND P2, PT, R7, -127, PT ;  /* 0xc2fe00000700780b */ /* 0x001fe40003f44000 */
[----:B------:R-:W-:Y:S02]  /*9280*/  FSETP.NAN.AND P6, PT, R11, R11, PT ;  /* 0x0000000b0b00720b */ /* 0x000fe40003fc8000 */
[----:B------:R-:W-:-:S02]  /*9290*/  @!P4 FSEL R3, R3, -127, P5 ;  /* 0xc2fe00000303c808 */ /* 0x000fc40002800000 */
[----:B-1----:R-:W-:Y:S01]  /*92a0*/  LOP3.LUT R6, R6, 0xffff, RZ, 0xc0, !PT ;  /* 0x0000ffff06067812 */ /* 0x002fe200078ec0ff */
[----:B------:R-:W0:Y:S01]  /*92b0*/  F2I.S16.TRUNC.NTZ R11, R5 ;  /* 0x00000005000b7305 */ /* 0x000e22000020e900 */
[----:B------:R-:W-:Y:S02]  /*92c0*/  FSETP.GEU.AND P4, PT, R2, 127, PT ;  /* 0x42fe00000200780b */ /* 0x000fe40003f8e000 */
[----:B------:R-:W-:Y:S02]  /*92d0*/  @P1 SEL R6, R6, 0x7f, P6 ;  /* 0x0000007f06061807 */ /* 0x000fe40003000000 */
[----:B------:R-:W-:Y:S02]  /*92e0*/  FSETP.NAN.AND P6, PT, R7, R7, PT ;  /* 0x000000070700720b */ /* 0x000fe40003fc8000 */
[----:B------:R-:W-:Y:S01]  /*92f0*/  FSETP.GEU.AND P1, PT, R5, 127, PT ;  /* 0x42fe00000500780b */ /* 0x000fe20003f2e000 */
[----:B------:R1:W2:Y:S01]  /*9300*/  F2I.S16.TRUNC.NTZ R20, R12 ;  /* 0x0000000c00147305 */ /* 0x0002a2000020e900 */
[----:B------:R-:W-:-:S02]  /*9310*/  @!P2 FSEL R7, R7, -127, P6 ;  /* 0xc2fe00000707a808 */ /* 0x000fc40003000000 */
[----:B------:R-:W-:Y:S02]  /*9320*/  FSETP.NAN.AND P5, PT, R2, R2, PT ;  /* 0x000000020200720b */ /* 0x000fe40003fa8000 */
[----:B---3--:R-:W-:Y:S02]  /*9330*/  LOP3.LUT R14, R14, 0xffff, RZ, 0xc0, !PT ;  /* 0x0000ffff0e0e7812 */ /* 0x008fe400078ec0ff */
[----:B------:R-:W-:Y:S01]  /*9340*/  FSETP.GEU.AND P2, PT, R13, 127, PT ;  /* 0x42fe00000d00780b */ /* 0x000fe20003f4e000 */
[----:B------:R-:W3:Y:S01]  /*9350*/  F2I.S16.TRUNC.NTZ R2, R3 ;  /* 0x0000000300027305 */ /* 0x000ee2000020e900 */
[----:B------:R-:W-:Y:S02]  /*9360*/  FSETP.NAN.AND P6, PT, R5, R5, PT ;  /* 0x000000050500720b */ /* 0x000fe40003fc8000 */
[----:B------:R-:W-:Y:S02]  /*9370*/  @P4 SEL R14, R14, 0x7f, P5 ;  /* 0x0000007f0e0e4807 */ /* 0x000fe40002800000 */
[----:B0-----:R-:W-:-:S02]  /*9380*/  LOP3.LUT R11, R11, 0xffff, RZ, 0xc0, !PT ;  /* 0x0000ffff0b0b7812 */ /* 0x001fc400078ec0ff */
[----:B------:R-:W-:Y:S01]  /*9390*/  FSETP.GEU.AND P4, PT, R12, 127, PT ;  /* 0x42fe00000c00780b */ /* 0x000fe20003f8e000 */
[----:B------:R-:W0:Y:S01]  /*93a0*/  F2I.S16.TRUNC.NTZ R5, R7 ;  /* 0x0000000700057305 */ /* 0x000e22000020e900 */
[----:B------:R-:W-:Y:S02]  /*93b0*/  FSETP.NAN.AND P5, PT, R13, R13, PT ;  /* 0x0000000d0d00720b */ /* 0x000fe40003fa8000 */
[----:B------:R-:W-:Y:S02]  /*93c0*/  @P1 SEL R11, R11, 0x7f, P6 ;  /* 0x0000007f0b0b1807 */ /* 0x000fe40003000000 */
[----:B------:R-:W-:Y:S02]  /*93d0*/  LOP3.LUT R13, R24, 0xffff, RZ, 0xc0, !PT ;  /* 0x0000ffff180d7812 */ /* 0x000fe400078ec0ff */
[----:B------:R-:W-:Y:S02]  /*93e0*/  FSETP.GEU.AND P1, PT, R3, 127, PT ;  /* 0x42fe00000300780b */ /* 0x000fe40003f2e000 */
[----:B------:R-:W-:-:S02]  /*93f0*/  FSETP.GEU.AND P6, PT, R7, 127, PT ;  /* 0x42fe00000700780b */ /* 0x000fc40003fce000 */
[----:B------:R-:W-:Y:S02]  /*9400*/  @P2 SEL R13, R13, 0x7f, P5 ;  /* 0x0000007f0d0d2807 */ /* 0x000fe40002800000 */
[----:B------:R-:W-:Y:S01]  /*9410*/  FSETP.NAN.AND P5, PT, R12, R12, PT ;  /* 0x0000000c0c00720b */ /* 0x000fe20003fa8000 */
[----:B-1----:R-:W-:Y:S01]  /*9420*/  IMAD.MOV.U32 R12, RZ, RZ, 0x800 ;  /* 0x00000800ff0c7424 */ /* 0x002fe200078e00ff */
[----:B--2---:R-:W-:Y:S02]  /*9430*/  LOP3.LUT R20, R20, 0xffff, RZ, 0xc0, !PT ;  /* 0x0000ffff14147812 */ /* 0x004fe400078ec0ff */
[----:B------:R-:W-:Y:S02]  /*9440*/  FSETP.NAN.AND P2, PT, R3, R3, PT ;  /* 0x000000030300720b */ /* 0x000fe40003f48000 */
[----:B------:R-:W-:Y:S02]  /*9450*/  @P4 SEL R20, R20, 0x7f, P5 ;  /* 0x0000007f14144807 */ /* 0x000fe40002800000 */
[----:B---3--:R-:W-:-:S02]  /*9460*/  LOP3.LUT R2, R2, 0xffff, RZ, 0xc0, !PT ;  /* 0x0000ffff02027812 */ /* 0x008fc400078ec0ff */
[----:B------:R-:W-:Y:S02]  /*9470*/  FSETP.NAN.AND P4, PT, R7, R7, PT ;  /* 0x000000070700720b */ /* 0x000fe40003f88000 */
[----:B0-----:R-:W-:Y:S02]  /*9480*/  LOP3.LUT R5, R5, 0xffff, RZ, 0xc0, !PT ;  /* 0x0000ffff05057812 */ /* 0x001fe400078ec0ff */
[----:B------:R-:W-:Y:S02]  /*9490*/  @P1 SEL R2, R2, 0x7f, P2 ;  /* 0x0000007f02021807 */ /* 0x000fe40001000000 */
[----:B------:R-:W-:Y:S02]  /*94a0*/  @P6 SEL R5, R5, 0x7f, P4 ;  /* 0x0000007f05056807 */ /* 0x000fe40002000000 */
[----:B------:R-:W-:Y:S02]  /*94b0*/  PRMT R19, R19, 0x3340, R8 ;  /* 0x0000334013137816 */ /* 0x000fe40000000008 */
[----:B------:R-:W-:-:S02]  /*94c0*/  PRMT R23, R23, 0x3340, R10 ;  /* 0x0000334017177816 */ /* 0x000fc4000000000a */
[----:B------:R-:W-:Y:S02]  /*94d0*/  PRMT R4, R15, 0x3340, R4 ;  /* 0x000033400f047816 */ /* 0x000fe40000000004 */
[----:B------:R-:W-:Y:S02]  /*94e0*/  PRMT R8, R13, 0x3340, R2 ;  /* 0x000033400d087816 */ /* 0x000fe40000000002 */
[----:B------:R-:W-:Y:S02]  /*94f0*/  PRMT R6, R9, 0x3340, R6 ;  /* 0x0000334009067816 */ /* 0x000fe40000000006 */
[----:B------:R-:W-:Y:S02]  /*9500*/  PRMT R14, R25, 0x3340, R14 ;  /* 0x00003340190e7816 */ /* 0x000fe4000000000e */
[----:B------:R-:W-:Y:S02]  /*9510*/  PRMT R11, R22, 0x3340, R11 ;  /* 0x00003340160b7816 */ /* 0x000fe4000000000b */
[----:B------:R-:W-:-:S02]  /*9520*/  PRMT R5, R20, 0x3340, R5 ;  /* 0x0000334014057816 */ /* 0x000fc40000000005 */
[----:B------:R-:W-:Y:S02]  /*9530*/  SHF.R.S32.HI R3, RZ, 0x1f, R26 ;  /* 0x0000001fff037819 */ /* 0x000fe4000001141a */
[----:B------:R-:W-:Y:S02]  /*9540*/  IADD3 R2, P1, R26, c[0x0][0x1c0], RZ ;  /* 0x000070001a027a10 */ /* 0x000fe40007f3e0ff */
[----:B------:R-:W-:Y:S02]  /*9550*/  PRMT R20, R23, 0x5410, R4 ;  /* 0x0000541017147816 */ /* 0x000fe40000000004 */
[----:B------:R-:W-:Y:S02]  /*9560*/  PRMT R21, R19, 0x5410, R6 ;  /* 0x0000541013157816 */ /* 0x000fe40000000006 */
[----:B------:R-:W-:Y:S02]  /*9570*/  PRMT R22, R14, 0x5410, R11 ;  /* 0x000054100e167816 */ /* 0x000fe4000000000b */
[----:B------:R-:W-:-:S02]  /*9580*/  IADD3.X R3, R3, c[0x0][0x1c4], RZ, P1, !PT ;  /* 0x0000710003037a10 */ /* 0x000fc40000ffe4ff */
[----:B------:R-:W-:-:S05]  /*9590*/  PRMT R23, R8, 0x5410, R5 ;  /* 0x0000541008177816 */ /* 0x000fca0000000005 */
[----:B------:R0:W-:Y:S01]  /*95a0*/  @P0 STG.E.128 [R2.64], R20 ;  /* 0x0000001402000986 */ /* 0x0001e2000c101d06 */
[----:B------:R-:W-:Y:S01]  /*95b0*/  PLOP3.LUT P0, PT, PT, PT, UP0, 0x80, 0x0 ;  /* 0x000000000000781c */ /* 0x000fe20003f0f008 */
[----:B------:R-:W-:-:S12]  /*95c0*/  UPLOP3.LUT UP0, UPT, UPT, UPT, UPT, 0x40, 0x0 ;  /* 0x000000000000789c */ /* 0x000fd80003f0e870 */
[----:B------:R-:W-:Y:S05]  /*95d0*/  @P0 BRA `(.L_x_5) ;  /* 0xfffff23000000947 */ /* 0x000fea000383ffff */
[----:B------:R-:W-:Y:S05]  /*95e0*/  EXIT ;  /* 0x000000000000794d */ /* 0x000fea0003800000 */
.L_x_6:
[----:B------:R-:W-:-:S00]  /*95f0*/  BRA `(.L_x_6) ;  /* 0xfffffff000007947 */ /* 0x000fc0000383ffff */
[----:B------:R-:W-:-:S00]  /*9600*/  NOP ;  /* 0x0000000000007918 */ /* 0x000fc00000000000 */
[----:B------:R-:W-:-:S00]  /*9610*/  NOP ;  /* 0x0000000000007918 */ /* 0x000fc00000000000 */
[----:B------:R-:W-:-:S00]  /*9620*/  NOP ;  /* 0x0000000000007918 */ /* 0x000fc00000000000 */
[----:B------:R-:W-:-:S00]  /*9630*/  NOP ;  /* 0x0000000000007918 */ /* 0x000fc00000000000 */
[----:B------:R-:W-:-:S00]  /*9640*/  NOP ;  /* 0x0000000000007918 */ /* 0x000fc00000000000 */
[----:B------:R-:W-:-:S00]  /*9650*/  NOP ;  /* 0x0000000000007918 */ /* 0x000fc00000000000 */
[----:B------:R-:W-:-:S00]  /*9660*/  NOP ;  /* 0x0000000000007918 */ /* 0x000fc00000000000 */
[----:B------:R-:W-:-:S00]  /*9670*/  NOP ;  /* 0x0000000000007918 */ /* 0x000fc00000000000 */
.L_x_7:


//--------------------- .nv.global.init           --------------------------
	.section	.nv.global.init,"aw",@progbits
.nv.global.init:
	.type		_$_str,@object
	.size		_$_str,(.L_0 - _$_str)
_$_str:
        /*0000*/ 	.byte	0x5f, 0x5f, 0x43, 0x55, 0x44, 0x41, 0x5f, 0x46, 0x54, 0x5a, 0x00
.L_0:


//--------------------- .nv.shared.triton_red_fused__to_copy_add_amax_amin_clamp_mul_native_layer_norm_reciprocal_10 --------------------------
	.section	.nv.shared.triton_red_fused__to_copy_add_amax_amin_clamp_mul_native_layer_norm_reciprocal_10,"aw",@nobits
	.sectionflags	@""
	.align	16
